	.headerflags	@"EF_CUDA_TEXMODE_UNIFIED EF_CUDA_64BIT_ADDRESS EF_CUDA_ACCELERATORS EF_CUDA_SM90 EF_CUDA_VIRTUAL_SM(EF_CUDA_SM90)"
	.elftype	@"ET_EXEC"


//--------------------- .nv.info                  --------------------------
	.section	.nv.info,"",@"SHT_CUDA_INFO"
	.align	4


	//----- nvinfo : EIATTR_REGCOUNT
	.align		4
        /*0000*/ 	.byte	0x04, 0x2f
        /*0002*/ 	.short	(.L_2 - .L_1)
	.align		4
.L_1:
        /*0004*/ 	.word	index@(triton_)
        /*0008*/ 	.word	0x00000028


	//----- nvinfo : EIATTR_MIN_STACK_SIZE
	.align		4
.L_2:
        /*000c*/ 	.byte	0x04, 0x12
        /*000e*/ 	.short	(.L_4 - .L_3)
	.align		4
.L_3:
        /*0010*/ 	.word	index@(triton_)
        /*0014*/ 	.word	0x00000000


	//----- nvinfo : EIATTR_FRAME_SIZE
	.align		4
.L_4:
        /*0018*/ 	.byte	0x04, 0x11
        /*001a*/ 	.short	(.L_6 - .L_5)
	.align		4
.L_5:
        /*001c*/ 	.word	index@(triton_)
        /*0020*/ 	.word	0x00000000


	//----- nvinfo : EIATTR_MIN_STACK_SIZE
	.align		4
.L_6:
        /*0024*/ 	.byte	0x04, 0x12
        /*0026*/ 	.short	(.L_8 - .L_7)
	.align		4
.L_7:
        /*0028*/ 	.word	index@(triton_)
        /*002c*/ 	.word	0x00000000
.L_8:


//--------------------- .nv.info.triton_          --------------------------
	.section	.nv.info.triton_,"",@"SHT_CUDA_INFO"
	.sectionflags	@""
	.align	4


	//----- nvinfo : EIATTR_CUDA_API_VERSION
	.align		4
        /*0000*/ 	.byte	0x04, 0x37
        /*0002*/ 	.short	(.L_10 - .L_9)
.L_9:
        /*0004*/ 	.word	0x0000007c


	//----- nvinfo : EIATTR_KPARAM_INFO
	.align		4
.L_10:
        /*0008*/ 	.byte	0x04, 0x17
        /*000a*/ 	.short	(.L_12 - .L_11)
.L_11:
        /*000c*/ 	.word	0x00000000
        /*0010*/ 	.short	0x0008
        /*0012*/ 	.short	0x003c
        /*0014*/ 	.byte	0x00, 0xf0, 0x11, 0x00


	//----- nvinfo : EIATTR_KPARAM_INFO
	.align		4
.L_12:
        /*0018*/ 	.byte	0x04, 0x17
        /*001a*/ 	.short	(.L_14 - .L_13)
.L_13:
        /*001c*/ 	.word	0x00000000
        /*0020*/ 	.short	0x0007
        /*0022*/ 	.short	0x0038
        /*0024*/ 	.byte	0x00, 0xf0, 0x11, 0x00


	//----- nvinfo : EIATTR_KPARAM_INFO
	.align		4
.L_14:
        /*0028*/ 	.byte	0x04, 0x17
        /*002a*/ 	.short	(.L_16 - .L_15)
.L_15:
        /*002c*/ 	.word	0x00000000
        /*0030*/ 	.short	0x0006
        /*0032*/ 	.short	0x0030
        /*0034*/ 	.byte	0x00, 0xf0, 0x21, 0x00


	//----- nvinfo : EIATTR_KPARAM_INFO
	.align		4
.L_16:
        /*0038*/ 	.byte	0x04, 0x17
        /*003a*/ 	.short	(.L_18 - .L_17)
.L_17:
        /*003c*/ 	.word	0x00000000
        /*0040*/ 	.short	0x0005
        /*0042*/ 	.short	0x0028
        /*0044*/ 	.byte	0x00, 0xf0, 0x21, 0x00


	//----- nvinfo : EIATTR_KPARAM_INFO
	.align		4
.L_18:
        /*0048*/ 	.byte	0x04, 0x17
        /*004a*/ 	.short	(.L_20 - .L_19)
.L_19:
        /*004c*/ 	.word	0x00000000
        /*0050*/ 	.short	0x0004
        /*0052*/ 	.short	0x0020
        /*0054*/ 	.byte	0x00, 0xf0, 0x21, 0x00


	//----- nvinfo : EIATTR_KPARAM_INFO
	.align		4
.L_20:
        /*0058*/ 	.byte	0x04, 0x17
        /*005a*/ 	.short	(.L_22 - .L_21)
.L_21:
        /*005c*/ 	.word	0x00000000
        /*0060*/ 	.short	0x0003
        /*0062*/ 	.short	0x0018
        /*0064*/ 	.byte	0x00, 0xf0, 0x21, 0x00


	//----- nvinfo : EIATTR_KPARAM_INFO
	.align		4
.L_22:
        /*0068*/ 	.byte	0x04, 0x17
        /*006a*/ 	.short	(.L_24 - .L_23)
.L_23:
        /*006c*/ 	.word	0x00000000
        /*0070*/ 	.short	0x0002
        /*0072*/ 	.short	0x0010
        /*0074*/ 	.byte	0x00, 0xf0, 0x21, 0x00


	//----- nvinfo : EIATTR_KPARAM_INFO
	.align		4
.L_24:
        /*0078*/ 	.byte	0x04, 0x17
        /*007a*/ 	.short	(.L_26 - .L_25)
.L_25:
        /*007c*/ 	.word	0x00000000
        /*0080*/ 	.short	0x0001
        /*0082*/ 	.short	0x0008
        /*0084*/ 	.byte	0x00, 0xf0, 0x21, 0x00


	//----- nvinfo : EIATTR_KPARAM_INFO
	.align		4
.L_26:
        /*0088*/ 	.byte	0x04, 0x17
        /*008a*/ 	.short	(.L_28 - .L_27)
.L_27:
        /*008c*/ 	.word	0x00000000
        /*0090*/ 	.short	0x0000
        /*0092*/ 	.short	0x0000
        /*0094*/ 	.byte	0x00, 0xf0, 0x21, 0x00


	//----- nvinfo : EIATTR_SPARSE_MMA_MASK
	.align		4
.L_28:
        /*0098*/ 	.byte	0x03, 0x50
        /*009a*/ 	.short	0x0000


	//----- nvinfo : EIATTR_MAXREG_COUNT
	.align		4
        /*009c*/ 	.byte	0x03, 0x1b
        /*009e*/ 	.short	0x00ff


	//----- nvinfo : EIATTR_COOP_GROUP_MASK_REGIDS
	.align		4
        /*00a0*/ 	.byte	0x04, 0x29
        /*00a2*/ 	.short	(.L_30 - .L_29)


	//   ....[0]....
.L_29:
        /*00a4*/ 	.word	0xffffffff


	//   ....[1]....
        /*00a8*/ 	.word	0xffffffff


	//   ....[2]....
        /*00ac*/ 	.word	0xffffffff


	//   ....[3]....
        /*00b0*/ 	.word	0xffffffff


	//   ....[4]....
        /*00b4*/ 	.word	0xffffffff


	//   ....[5]....
        /*00b8*/ 	.word	0xffffffff


	//   ....[6]....
        /*00bc*/ 	.word	0xffffffff


	//   ....[7]....
        /*00c0*/ 	.word	0xffffffff


	//   ....[8]....
        /*00c4*/ 	.word	0xffffffff


	//   ....[9]....
        /*00c8*/ 	.word	0xffffffff


	//   ....[10]....
        /*00cc*/ 	.word	0xffffffff


	//   ....[11]....
        /*00d0*/ 	.word	0xffffffff


	//   ....[12]....
        /*00d4*/ 	.word	0xffffffff


	//   ....[13]....
        /*00d8*/ 	.word	0xffffffff


	//   ....[14]....
        /*00dc*/ 	.word	0xffffffff


	//   ....[15]....
        /*00e0*/ 	.word	0xffffffff


	//   ....[16]....
        /*00e4*/ 	.word	0xffffffff


	//   ....[17]....
        /*00e8*/ 	.word	0xffffffff


	//   ....[18]....
        /*00ec*/ 	.word	0xffffffff


	//----- nvinfo : EIATTR_COOP_GROUP_INSTR_OFFSETS
	.align		4
.L_30:
        /*00f0*/ 	.byte	0x04, 0x28
        /*00f2*/ 	.short	(.L_32 - .L_31)


	//   ....[0]....
.L_31:
        /*00f4*/ 	.word	0x000010c0


	//   ....[1]....
        /*00f8*/ 	.word	0x000010f0


	//   ....[2]....
        /*00fc*/ 	.word	0x00001140


	//   ....[3]....
        /*0100*/ 	.word	0x00001170


	//   ....[4]....
        /*0104*/ 	.word	0x000011d0


	//   ....[5]....
        /*0108*/ 	.word	0x000011f0


	//   ....[6]....
        /*010c*/ 	.word	0x00001250


	//   ....[7]....
        /*0110*/ 	.word	0x00001270


	//   ....[8]....
        /*0114*/ 	.word	0x000012e0


	//   ....[9]....
        /*0118*/ 	.word	0x00001300


	//   ....[10]....
        /*011c*/ 	.word	0x00001470


	//   ....[11]....
        /*0120*/ 	.word	0x00001480


	//   ....[12]....
        /*0124*/ 	.word	0x000014b0


	//   ....[13]....
        /*0128*/ 	.word	0x000014f0


	//   ....[14]....
        /*012c*/ 	.word	0x00001610


	//   ....[15]....
        /*0130*/ 	.word	0x00001640


	//   ....[16]....
        /*0134*/ 	.word	0x00001660


	//   ....[17]....
        /*0138*/ 	.word	0x00001750


	//   ....[18]....
        /*013c*/ 	.word	0x00001790


	//----- nvinfo : EIATTR_EXIT_INSTR_OFFSETS
	.align		4
.L_32:
        /*0140*/ 	.byte	0x04, 0x1c
        /*0142*/ 	.short	(.L_34 - .L_33)


	//   ....[0]....
.L_33:
        /*0144*/ 	.word	0x00002530


	//----- nvinfo : EIATTR_MAX_THREADS
	.align		4
.L_34:
        /*0148*/ 	.byte	0x04, 0x05
        /*014a*/ 	.short	(.L_36 - .L_35)
.L_35:
        /*014c*/ 	.word	0x00000100
        /*0150*/ 	.word	0x00000001
        /*0154*/ 	.word	0x00000001


	//----- nvinfo : EIATTR_CBANK_PARAM_SIZE
	.align		4
.L_36:
        /*0158*/ 	.byte	0x03, 0x19
        /*015a*/ 	.short	0x0040


	//----- nvinfo : EIATTR_PARAM_CBANK
	.align		4
        /*015c*/ 	.byte	0x04, 0x0a
        /*015e*/ 	.short	(.L_38 - .L_37)
	.align		4
.L_37:
        /*0160*/ 	.word	index@(.nv.constant0.triton_)
        /*0164*/ 	.short	0x0210
        /*0166*/ 	.short	0x0040


	//----- nvinfo : EIATTR_SW_WAR
	.align		4
.L_38:
        /*0168*/ 	.byte	0x04, 0x36
        /*016a*/ 	.short	(.L_40 - .L_39)
.L_39:
        /*016c*/ 	.word	0x00000008
.L_40:


//--------------------- .nv.callgraph             --------------------------
	.section	.nv.callgraph,"",@"SHT_CUDA_CALLGRAPH"
	.align	4
	.sectionentsize	8
	.align		4
        /*0000*/ 	.word	0x00000000
	.align		4
        /*0004*/ 	.word	0xffffffff
	.align		4
        /*0008*/ 	.word	0x00000000
	.align		4
        /*000c*/ 	.word	0xfffffffe
	.align		4
        /*0010*/ 	.word	0x00000000
	.align		4
        /*0014*/ 	.word	0xfffffffd
	.align		4
        /*0018*/ 	.word	0x00000000
	.align		4
        /*001c*/ 	.word	0xfffffffc


//--------------------- .nv.constant4             --------------------------
	.section	.nv.constant4,"a",@progbits
	.align	8
	.align		8
.nv.constant4:
        /*0000*/ 	.dword	_$_str


//--------------------- .text.triton_             --------------------------
	.section	.text.triton_,"ax",@progbits
	.sectionflags	@"SHF_BARRIERS=1"
	.align	128
        .global         triton_
        .type           triton_,@function
        .size           triton_,(.L_x_1 - triton_)
        .other          triton_,@"STO_CUDA_ENTRY STV_DEFAULT"
triton_:
.text.triton_:
[----:B------:R-:W-:Y:S01]  /*0000*/  LDC R1, c[0x0][0x28] ;  /* 0x00000a00ff017b82 */ /* 0x000fe20000000800 */
[----:B------:R-:W1:Y:S07]  /*0010*/  S2R R14, SR_TID.X ;  /* 0x00000000000e7919 */ /* 0x000e6e0000002100 */
[----:B------:R-:W2:Y:S01]  /*0020*/  LDC.64 R18, c[0x0][0x218] ;  /* 0x00008600ff127b82 */ /* 0x000ea20000000a00 */
[----:B------:R-:W-:Y:S01]  /*0030*/  ULDC.64 UR4, c[0x0][0x220] ;  /* 0x0000880000047ab9 */ /* 0x000fe20000000a00 */
[----:B------:R-:W-:Y:S01]  /*0040*/  ULDC.64 UR6, c[0x0][0x208] ;  /* 0x0000820000067ab9 */ /* 0x000fe20000000a00 */
[----:B------:R-:W3:Y:S01]  /*0050*/  S2R R3, SR_CTAID.X ;  /* 0x0000000000037919 */ /* 0x000ee20000002500 */
[----:B------:R-:W-:Y:S01]  /*0060*/  ULDC.64 UR8, c[0x0][0x230] ;  /* 0x00008c0000087ab9 */ /* 0x000fe20000000a00 */
[----:B------:R-:W-:-:S03]  /*0070*/  ULDC.64 UR10, c[0x0][0x228] ;  /* 0x00008a00000a7ab9 */ /* 0x000fc60000000a00 */
[----:B------:R-:W4:Y:S01]  /*0080*/  LDC.64 R16, c[0x0][0x210] ;  /* 0x00008400ff107b82 */ /* 0x000f220000000a00 */
[C---:B-1----:R-:W-:Y:S02]  /*0090*/  SHF.L.U32 R0, R14.reuse, 0x2, RZ ;  /* 0x000000020e007819 */ /* 0x042fe400000006ff */
[----:B------:R-:W-:Y:S02]  /*00a0*/  LOP3.LUT R14, R14, 0xff, RZ, 0xc0, !PT ;  /* 0x000000ff0e0e7812 */ /* 0x000fe400078ec0ff */
[----:B------:R-:W-:-:S03]  /*00b0*/  LOP3.LUT R0, R0, 0x3fc, RZ, 0xc0, !PT ;  /* 0x000003fc00007812 */ /* 0x000fc600078ec0ff */
[----:B------:R-:W-:-:S04]  /*00c0*/  IMAD.WIDE.U32 R14, R14, 0x8, RZ ;  /* 0x000000080e0e7825 */ /* 0x000fc800078e00ff */
[----:B---3--:R-:W-:Y:S01]  /*00d0*/  IMAD R3, R3, 0xc00, R0 ;  /* 0x00000c0003037824 */ /* 0x008fe200078e0200 */
[----:B------:R-:W-:-:S03]  /*00e0*/  IADD3 R36, P0, R14, UR4, RZ ;  /* 0x000000040e247c10 */ /* 0x000fc6000ff1e0ff */
[----:B--2---:R-:W-:Y:S01]  /*00f0*/  IMAD.WIDE R30, R3, 0x2, R18 ;  /* 0x00000002031e7825 */ /* 0x004fe200078e0212 */
[----:B------:R-:W-:Y:S01]  /*0100*/  IADD3.X R37, R15, UR5, RZ, P0, !PT ;  /* 0x000000050f257c10 */ /* 0x000fe200087fe4ff */
[----:B------:R-:W-:-:S04]  /*0110*/  ULDC.64 UR4, c[0x0][0x238] ;  /* 0x00008e0000047ab9 */ /* 0x000fc80000000a00 */
[----:B------:R-:W2:Y:S04]  /*0120*/  LDG.E.EF.64 R30, desc[UR6][R30.64] ;  /* 0x000000061e1e7981 */ /* 0x000ea8000c0e1b00 */
[----:B------:R-:W3:Y:S01]  /*0130*/  LDG.E.EL.64 R22, desc[UR6][R36.64] ;  /* 0x0000000624167981 */ /* 0x000ee2000c2e1b00 */
[----:B------:R-:W-:Y:S01]  /*0140*/  IADD3 R12, P0, R14, UR4, RZ ;  /* 0x000000040e0c7c10 */ /* 0x000fe2000ff1e0ff */
[----:B----4-:R-:W-:-:S03]  /*0150*/  IMAD.WIDE R10, R3, 0x2, R16 ;  /* 0x00000002030a7825 */ /* 0x010fc600078e0210 */
[----:B------:R-:W-:Y:S02]  /*0160*/  IADD3.X R13, R15, UR5, RZ, P0, !PT ;  /* 0x000000050f0d7c10 */ /* 0x000fe400087fe4ff */
[----:B------:R-:W4:Y:S04]  /*0170*/  LDG.E.EF.64 R28, desc[UR6][R10.64] ;  /* 0x000000060a1c7981 */ /* 0x000f28000c0e1b00 */
[----:B------:R-:W5:Y:S01]  /*0180*/  LDG.E.EL.64 R4, desc[UR6][R12.64] ;  /* 0x000000060c047981 */ /* 0x000f62000c2e1b00 */
[----:B------:R-:W-:-:S04]  /*0190*/  LOP3.LUT R26, R14, 0x3000, RZ, 0xfc, !PT ;  /* 0x000030000e1a7812 */ /* 0x000fc800078efcff */
[----:B------:R-:W-:Y:S02]  /*01a0*/  IADD3 R24, P0, R26, UR8, RZ ;  /* 0x000000081a187c10 */ /* 0x000fe4000ff1e0ff */
[----:B------:R-:W-:Y:S02]  /*01b0*/  IADD3 R26, P1, R26, UR10, RZ ;  /* 0x0000000a1a1a7c10 */ /* 0x000fe4000ff3e0ff */
[----:B------:R-:W-:Y:S02]  /*01c0*/  IADD3.X R25, R15, UR9, RZ, P0, !PT ;  /* 0x000000090f197c10 */ /* 0x000fe400087fe4ff */
[----:B------:R-:W-:Y:S02]  /*01d0*/  IADD3.X R27, R15, UR11, RZ, P1, !PT ;  /* 0x0000000b0f1b7c10 */ /* 0x000fe40008ffe4ff */
[----:B--2---:R-:W-:Y:S02]  /*01e0*/  SHF.L.U32 R32, R30, 0x10, RZ ;  /* 0x000000101e207819 */ /* 0x004fe400000006ff */
[----:B------:R-:W-:-:S02]  /*01f0*/  SHF.L.U32 R0, R31, 0x10, RZ ;  /* 0x000000101f007819 */ /* 0x000fc400000006ff */
[----:B---3--:R-:W-:Y:S02]  /*0200*/  SHF.L.U32 R9, R22, 0x10, RZ ;  /* 0x0000001016097819 */ /* 0x008fe400000006ff */
[----:B------:R-:W-:-:S03]  /*0210*/  SHF.L.U32 R21, R23, 0x10, RZ ;  /* 0x0000001017157819 */ /* 0x000fc600000006ff */
[----:B------:R-:W-:Y:S02]  /*0220*/  FADD R32, R32, R9 ;  /* 0x0000000920207221 */ /* 0x000fe40000000000 */
[----:B------:R-:W-:Y:S01]  /*0230*/  FADD R0, R0, R21 ;  /* 0x0000001500007221 */ /* 0x000fe20000000000 */
[----:B------:R-:W2:Y:S04]  /*0240*/  LDG.E.EL.64 R8, desc[UR6][R26.64] ;  /* 0x000000061a087981 */ /* 0x000ea8000c2e1b00 */
[----:B------:R-:W3:Y:S01]  /*0250*/  LDG.E.EL.64 R20, desc[UR6][R24.64] ;  /* 0x0000000618147981 */ /* 0x000ee2000c2e1b00 */
[----:B------:R-:W-:Y:S02]  /*0260*/  PRMT R30, R30, 0x7632, R30 ;  /* 0x000076321e1e7816 */ /* 0x000fe4000000001e */
[----:B------:R-:W-:-:S02]  /*0270*/  PRMT R33, R22, 0x7632, R33 ;  /* 0x0000763216217816 */ /* 0x000fc40000000021 */
[----:B------:R-:W-:Y:S02]  /*0280*/  PRMT R34, R23, 0x7632, R34 ;  /* 0x0000763217227816 */ /* 0x000fe40000000022 */
[----:B------:R-:W-:Y:S02]  /*0290*/  SHF.L.U32 R23, R30, 0x10, RZ ;  /* 0x000000101e177819 */ /* 0x000fe400000006ff */
[----:B------:R-:W-:Y:S02]  /*02a0*/  SHF.L.U32 R30, R33, 0x10, RZ ;  /* 0x00000010211e7819 */ /* 0x000fe400000006ff */
[----:B------:R-:W-:Y:S02]  /*02b0*/  PRMT R31, R31, 0x7632, R31 ;  /* 0x000076321f1f7816 */ /* 0x000fe4000000001f */
[----:B----4-:R-:W-:Y:S01]  /*02c0*/  SHF.L.U32 R33, R28, 0x10, RZ ;  /* 0x000000101c217819 */ /* 0x010fe200000006ff */
[----:B------:R-:W-:Y:S01]  /*02d0*/  FADD R23, R23, R30 ;  /* 0x0000001e17177221 */ /* 0x000fe20000000000 */
[----:B------:R-:W-:-:S02]  /*02e0*/  SHF.L.U32 R22, R31, 0x10, RZ ;  /* 0x000000101f167819 */ /* 0x000fc400000006ff */
[----:B------:R-:W-:Y:S02]  /*02f0*/  SHF.L.U32 R31, R34, 0x10, RZ ;  /* 0x00000010221f7819 */ /* 0x000fe400000006ff */
[----:B-----5:R-:W-:Y:S02]  /*0300*/  SHF.L.U32 R30, R4, 0x10, RZ ;  /* 0x00000010041e7819 */ /* 0x020fe400000006ff */
[----:B------:R-:W-:Y:S01]  /*0310*/  PRMT R28, R28, 0x7632, R28 ;  /* 0x000076321c1c7816 */ /* 0x000fe2000000001c */
[----:B------:R-:W-:Y:S01]  /*0320*/  FADD R22, R22, R31 ;  /* 0x0000001f16167221 */ /* 0x000fe20000000000 */
[----:B------:R-:W-:Y:S01]  /*0330*/  SHF.L.U32 R31, R29, 0x10, RZ ;  /* 0x000000101d1f7819 */ /* 0x000fe200000006ff */
[----:B------:R-:W-:Y:S01]  /*0340*/  FADD R33, R33, R30 ;  /* 0x0000001e21217221 */ /* 0x000fe20000000000 */
[----:B------:R-:W-:Y:S02]  /*0350*/  SHF.L.U32 R30, R5, 0x10, RZ ;  /* 0x00000010051e7819 */ /* 0x000fe400000006ff */
[----:B------:R-:W-:-:S02]  /*0360*/  PRMT R5, R4, 0x7632, R5 ;  /* 0x0000763204057816 */ /* 0x000fc40000000005 */
[----:B------:R-:W-:Y:S01]  /*0370*/  SHF.L.U32 R4, R28, 0x10, RZ ;  /* 0x000000101c047819 */ /* 0x000fe200000006ff */
[--C-:B------:R-:W-:Y:S01]  /*0380*/  FADD R31, R31, R30.reuse ;  /* 0x0000001e1f1f7221 */ /* 0x100fe20000000000 */
[C---:B------:R-:W-:Y:S02]  /*0390*/  PRMT R30, R5.reuse, 0x7632, R30 ;  /* 0x00007632051e7816 */ /* 0x040fe4000000001e */
[----:B------:R-:W-:Y:S02]  /*03a0*/  SHF.L.U32 R5, R5, 0x10, RZ ;  /* 0x0000001005057819 */ /* 0x000fe400000006ff */
[----:B------:R-:W-:Y:S02]  /*03b0*/  PRMT R29, R29, 0x7632, R29 ;  /* 0x000076321d1d7816 */ /* 0x000fe4000000001d */
[----:B------:R-:W-:Y:S01]  /*03c0*/  SHF.L.U32 R30, R30, 0x10, RZ ;  /* 0x000000101e1e7819 */ /* 0x000fe200000006ff */
[----:B------:R-:W-:Y:S01]  /*03d0*/  FADD R4, R4, R5 ;  /* 0x0000000504047221 */ /* 0x000fe20000000000 */
[----:B------:R-:W-:-:S05]  /*03e0*/  SHF.L.U32 R29, R29, 0x10, RZ ;  /* 0x000000101d1d7819 */ /* 0x000fca00000006ff */
[----:B------:R-:W-:Y:S01]  /*03f0*/  FADD R29, R29, R30 ;  /* 0x0000001e1d1d7221 */ /* 0x000fe20000000000 */
[C---:B--2---:R-:W-:Y:S02]  /*0400*/  SHF.L.U32 R5, R8.reuse, 0x10, RZ ;  /* 0x0000001008057819 */ /* 0x044fe400000006ff */
[----:B------:R-:W-:Y:S02]  /*0410*/  PRMT R8, R8, 0x7632, R8 ;  /* 0x0000763208087816 */ /* 0x000fe40000000008 */
[----:B---3--:R-:W-:Y:S02]  /*0420*/  SHF.L.U32 R28, R20, 0x10, RZ ;  /* 0x00000010141c7819 */ /* 0x008fe400000006ff */
[----:B------:R-:W-:Y:S02]  /*0430*/  PRMT R20, R9, 0x7632, R20 ;  /* 0x0000763209147816 */ /* 0x000fe40000000014 */
[----:B------:R-:W-:Y:S01]  /*0440*/  PRMT R30, R21, 0x7632, R30 ;  /* 0x00007632151e7816 */ /* 0x000fe2000000001e */
[--C-:B------:R-:W-:Y:S01]  /*0450*/  FADD R5, R5, R28.reuse ;  /* 0x0000001c05057221 */ /* 0x100fe20000000000 */
[----:B------:R-:W-:-:S02]  /*0460*/  PRMT R28, R20, 0x7632, R28 ;  /* 0x00007632141c7816 */ /* 0x000fc4000000001c */
[----:B------:R-:W-:Y:S01]  /*0470*/  SHF.L.U32 R9, R9, 0x10, RZ ;  /* 0x0000001009097819 */ /* 0x000fe200000006ff */
[----:B------:R-:W-:Y:S01]  /*0480*/  FFMA R5, R5, R33, R32 ;  /* 0x0000002105057223 */ /* 0x000fe20000000020 */
[----:B------:R-:W-:Y:S02]  /*0490*/  SHF.L.U32 R32, R21, 0x10, RZ ;  /* 0x0000001015207819 */ /* 0x000fe400000006ff */
[----:B------:R-:W-:Y:S02]  /*04a0*/  SHF.L.U32 R8, R8, 0x10, RZ ;  /* 0x0000001008087819 */ /* 0x000fe400000006ff */
[----:B------:R-:W-:Y:S01]  /*04b0*/  SHF.L.U32 R21, R28, 0x10, RZ ;  /* 0x000000101c157819 */ /* 0x000fe200000006ff */
[----:B------:R-:W-:Y:S01]  /*04c0*/  FADD R9, R9, R32 ;  /* 0x0000002009097221 */ /* 0x000fe20000000000 */
[----:B------:R-:W-:Y:S02]  /*04d0*/  SHF.L.U32 R20, R20, 0x10, RZ ;  /* 0x0000001014147819 */ /* 0x000fe400000006ff */
[----:B------:R-:W-:Y:S01]  /*04e0*/  SHF.L.U32 R33, R30, 0x10, RZ ;  /* 0x000000101e217819 */ /* 0x000fe200000006ff */
[----:B------:R-:W-:Y:S01]  /*04f0*/  FADD R8, R8, R21 ;  /* 0x0000001508087221 */ /* 0x000fe20000000000 */
[----:B------:R-:W-:-:S03]  /*0500*/  FFMA R0, R9, R31, R0 ;  /* 0x0000001f09007223 */ /* 0x000fc60000000000 */
[----:B------:R-:W-:Y:S01]  /*0510*/  FADD R33, R20, R33 ;  /* 0x0000002114217221 */ /* 0x000fe20000000000 */
[----:B------:R-:W-:-:S03]  /*0520*/  FFMA R9, R8, R4, R23 ;  /* 0x0000000408097223 */ /* 0x000fc60000000017 */
[----:B------:R-:W-:Y:S02]  /*0530*/  FFMA R8, R33, R29, R22 ;  /* 0x0000001d21087223 */ /* 0x000fe40000000016 */
[----:B------:R-:W-:-:S03]  /*0540*/  F2FP.BF16.F32.PACK_AB R28, R9, R5 ;  /* 0x00000005091c723e */ /* 0x000fc600000010ff */
[----:B------:R-:W-:-:S05]  /*0550*/  F2FP.BF16.F32.PACK_AB R29, R8, R0 ;  /* 0x00000000081d723e */ /* 0x000fca00000010ff */
[----:B------:R1:W-:Y:S04]  /*0560*/  STG.E.64 desc[UR6][R10.64], R28 ;  /* 0x0000001c0a007986 */ /* 0x0003e8000c101b06 */
[----:B------:R-:W2:Y:S04]  /*0570*/  LDG.E.EL.64 R26, desc[UR6][R26.64+0x800] ;  /* 0x000800061a1a7981 */ /* 0x000ea8000c2e1b00 */
[----:B------:R-:W3:Y:S01]  /*0580*/  LDG.E.EL.64 R24, desc[UR6][R24.64+0x800] ;  /* 0x0008000618187981 */ /* 0x000ee2000c2e1b00 */
[----:B------:R-:W-:-:S03]  /*0590*/  IADD3 R4, R3, 0x400, RZ ;  /* 0x0000040003047810 */ /* 0x000fc60007ffe0ff */
[----:B------:R-:W4:Y:S02]  /*05a0*/  LDG.E.EL.64 R22, desc[UR6][R36.64+0x800] ;  /* 0x0008000624167981 */ /* 0x000f24000c2e1b00 */
[----:B------:R-:W-:-:S06]  /*05b0*/  IMAD.WIDE R20, R4, 0x2, R18 ;  /* 0x0000000204147825 */ /* 0x000fcc00078e0212 */
[----:B------:R-:W5:Y:S01]  /*05c0*/  LDG.E.EF.64 R20, desc[UR6][R20.64] ;  /* 0x0000000614147981 */ /* 0x000f62000c0e1b00 */
[----:B--2---:R-:W-:Y:S02]  /*05d0*/  SHF.L.U32 R30, R26, 0x10, RZ ;  /* 0x000000101a1e7819 */ /* 0x004fe400000006ff */
[C---:B---3--:R-:W-:Y:S02]  /*05e0*/  SHF.L.U32 R31, R24.reuse, 0x10, RZ ;  /* 0x00000010181f7819 */ /* 0x048fe400000006ff */
[----:B------:R-:W-:-:S03]  /*05f0*/  PRMT R24, R24, 0x7632, R24 ;  /* 0x0000763218187816 */ /* 0x000fc60000000018 */
[--C-:B------:R-:W-:Y:S01]  /*0600*/  FADD R30, R30, R31.reuse ;  /* 0x0000001f1e1e7221 */ /* 0x100fe20000000000 */
[----:B------:R-:W-:Y:S02]  /*0610*/  PRMT R31, R26, 0x7632, R31 ;  /* 0x000076321a1f7816 */ /* 0x000fe4000000001f */
[C---:B-1----:R-:W-:Y:S02]  /*0620*/  PRMT R28, R27.reuse, 0x7632, R28 ;  /* 0x000076321b1c7816 */ /* 0x042fe4000000001c */
[----:B------:R-:W-:Y:S02]  /*0630*/  SHF.L.U32 R32, R27, 0x10, RZ ;  /* 0x000000101b207819 */ /* 0x000fe400000006ff */
[C---:B------:R-:W-:Y:S02]  /*0640*/  SHF.L.U32 R27, R25.reuse, 0x10, RZ ;  /* 0x00000010191b7819 */ /* 0x040fe400000006ff */
[----:B------:R-:W-:Y:S02]  /*0650*/  PRMT R25, R25, 0x7632, R25 ;  /* 0x0000763219197816 */ /* 0x000fe40000000019 */
[----:B------:R-:W-:-:S02]  /*0660*/  SHF.L.U32 R31, R31, 0x10, RZ ;  /* 0x000000101f1f7819 */ /* 0x000fc400000006ff */
[----:B------:R-:W-:Y:S01]  /*0670*/  SHF.L.U32 R24, R24, 0x10, RZ ;  /* 0x0000001018187819 */ /* 0x000fe200000006ff */
[----:B------:R-:W-:Y:S01]  /*0680*/  FADD R32, R32, R27 ;  /* 0x0000001b20207221 */ /* 0x000fe20000000000 */
[----:B------:R-:W-:Y:S01]  /*0690*/  SHF.L.U32 R28, R28, 0x10, RZ ;  /* 0x000000101c1c7819 */ /* 0x000fe200000006ff */
[----:B------:R-:W-:Y:S02]  /*06a0*/  IMAD.U32 R27, R25, 0x10000, RZ ;  /* 0x00010000191b7824 */ /* 0x000fe400078e00ff */
[----:B------:R-:W-:Y:S01]  /*06b0*/  FADD R33, R31, R24 ;  /* 0x000000181f217221 */ /* 0x000fe20000000000 */
[----:B------:R-:W-:-:S04]  /*06c0*/  IMAD.WIDE R24, R4, 0x2, R16 ;  /* 0x0000000204187825 */ /* 0x000fc800078e0210 */
[----:B------:R-:W-:Y:S02]  /*06d0*/  FADD R31, R28, R27 ;  /* 0x0000001b1c1f7221 */ /* 0x000fe40000000000 */
[----:B------:R-:W2:Y:S04]  /*06e0*/  LDG.E.EL.64 R26, desc[UR6][R12.64+0x800] ;  /* 0x000800060c1a7981 */ /* 0x000ea8000c2e1b00 */
[----:B------:R-:W3:Y:S01]  /*06f0*/  LDG.E.EF.64 R28, desc[UR6][R24.64] ;  /* 0x00000006181c7981 */ /* 0x000ee2000c0e1b00 */
[----:B-----5:R-:W-:Y:S02]  /*0700*/  SHF.L.U32 R34, R20, 0x10, RZ ;  /* 0x0000001014227819 */ /* 0x020fe400000006ff */
[----:B----4-:R-:W-:Y:S02]  /*0710*/  SHF.L.U32 R35, R22, 0x10, RZ ;  /* 0x0000001016237819 */ /* 0x010fe400000006ff */
[----:B------:R-:W-:-:S02]  /*0720*/  PRMT R20, R20, 0x7632, R20 ;  /* 0x0000763214147816 */ /* 0x000fc40000000014 */
[----:B------:R-:W-:Y:S01]  /*0730*/  PRMT R22, R22, 0x7632, R22 ;  /* 0x0000763216167816 */ /* 0x000fe20000000016 */
[----:B------:R-:W-:Y:S01]  /*0740*/  FADD R34, R34, R35 ;  /* 0x0000002322227221 */ /* 0x000fe20000000000 */
[----:B------:R-:W-:Y:S02]  /*0750*/  SHF.L.U32 R20, R20, 0x10, RZ ;  /* 0x0000001014147819 */ /* 0x000fe400000006ff */
[----:B------:R-:W-:Y:S02]  /*0760*/  SHF.L.U32 R35, R22, 0x10, RZ ;  /* 0x0000001016237819 */ /* 0x000fe400000006ff */
[----:B------:R-:W-:-:S03]  /*0770*/  SHF.L.U32 R22, R21, 0x10, RZ ;  /* 0x0000001015167819 */ /* 0x000fc600000006ff */
[----:B------:R-:W-:Y:S01]  /*0780*/  FADD R20, R20, R35 ;  /* 0x0000002314147221 */ /* 0x000fe20000000000 */
[----:B------:R-:W-:Y:S02]  /*0790*/  SHF.L.U32 R35, R23, 0x10, RZ ;  /* 0x0000001017237819 */ /* 0x000fe400000006ff */
[----:B------:R-:W-:Y:S02]  /*07a0*/  PRMT R21, R21, 0x7632, R21 ;  /* 0x0000763215157816 */ /* 0x000fe40000000015 */
[----:B------:R-:W-:Y:S02]  /*07b0*/  PRMT R23, R23, 0x7632, R23 ;  /* 0x0000763217177816 */ /* 0x000fe40000000017 */
[----:B------:R-:W-:Y:S02]  /*07c0*/  SHF.L.U32 R21, R21, 0x10, RZ ;  /* 0x0000001015157819 */ /* 0x000fe400000006ff */
[----:B------:R-:W-:Y:S01]  /*07d0*/  SHF.L.U32 R23, R23, 0x10, RZ ;  /* 0x0000001017177819 */ /* 0x000fe200000006ff */
[----:B------:R-:W-:-:S04]  /*07e0*/  FADD R22, R22, R35 ;  /* 0x0000002316167221 */ /* 0x000fc80000000000 */
[----:B------:R-:W-:Y:S01]  /*07f0*/  FADD R23, R21, R23 ;  /* 0x0000001715177221 */ /* 0x000fe20000000000 */
[----:B--2---:R-:W-:Y:S02]  /*0800*/  PRMT R21, R26, 0x7632, R21 ;  /* 0x000076321a157816 */ /* 0x004fe40000000015 */
[C---:B---3--:R-:W-:Y:S02]  /*0810*/  PRMT R35, R28.reuse, 0x7632, R35 ;  /* 0x000076321c237816 */ /* 0x048fe40000000023 */
[----:B------:R-:W-:Y:S02]  /*0820*/  SHF.L.U32 R21, R21, 0x10, RZ ;  /* 0x0000001015157819 */ /* 0x000fe400000006ff */
[----:B------:R-:W-:Y:S02]  /*0830*/  SHF.L.U32 R35, R35, 0x10, RZ ;  /* 0x0000001023237819 */ /* 0x000fe400000006ff */
[----:B------:R-:W-:-:S03]  /*0840*/  SHF.L.U32 R28, R28, 0x10, RZ ;  /* 0x000000101c1c7819 */ /* 0x000fc600000006ff */
[----:B------:R-:W-:Y:S01]  /*0850*/  FADD R21, R35, R21 ;  /* 0x0000001523157221 */ /* 0x000fe20000000000 */
[----:B------:R-:W-:Y:S02]  /*0860*/  SHF.L.U32 R35, R26, 0x10, RZ ;  /* 0x000000101a237819 */ /* 0x000fe400000006ff */
[----:B------:R-:W-:Y:S01]  /*0870*/  PRMT R26, R27, 0x7632, R26 ;  /* 0x000076321b1a7816 */ /* 0x000fe2000000001a */
[----:B------:R-:W-:Y:S01]  /*0880*/  FFMA R20, R33, R21, R20 ;  /* 0x0000001521147223 */ /* 0x000fe20000000014 */
[----:B------:R-:W-:Y:S01]  /*0890*/  PRMT R21, R29, 0x7632, R21 ;  /* 0x000076321d157816 */ /* 0x000fe20000000015 */
[----:B------:R-:W-:Y:S01]  /*08a0*/  FADD R35, R28, R35 ;  /* 0x000000231c237221 */ /* 0x000fe20000000000 */
[----:B------:R-:W-:Y:S02]  /*08b0*/  SHF.L.U32 R28, R27, 0x10, RZ ;  /* 0x000000101b1c7819 */ /* 0x000fe400000006ff */
[----:B------:R-:W-:Y:S02]  /*08c0*/  SHF.L.U32 R29, R29, 0x10, RZ ;  /* 0x000000101d1d7819 */ /* 0x000fe400000006ff */
[----:B------:R-:W-:-:S02]  /*08d0*/  SHF.L.U32 R26, R26, 0x10, RZ ;  /* 0x000000101a1a7819 */ /* 0x000fc400000006ff */
[----:B------:R-:W-:Y:S01]  /*08e0*/  SHF.L.U32 R21, R21, 0x10, RZ ;  /* 0x0000001015157819 */ /* 0x000fe200000006ff */
[----:B------:R-:W-:-:S04]  /*08f0*/  FADD R29, R29, R28 ;  /* 0x0000001c1d1d7221 */ /* 0x000fc80000000000 */
[----:B------:R-:W-:Y:S01]  /*0900*/  FADD R26, R21, R26 ;  /* 0x0000001a151a7221 */ /* 0x000fe20000000000 */
[----:B------:R-:W-:Y:S01]  /*0910*/  FFMA R30, R30, R35, R34 ;  /* 0x000000231e1e7223 */ /* 0x000fe20000000022 */
[----:B------:R-:W-:Y:S02]  /*0920*/  FFMA R21, R32, R29, R22 ;  /* 0x0000001d20157223 */ /* 0x000fe40000000016 */
[----:B------:R-:W-:Y:S01]  /*0930*/  FFMA R31, R31, R26, R23 ;  /* 0x0000001a1f1f7223 */ /* 0x000fe20000000017 */
[----:B------:R-:W-:Y:S02]  /*0940*/  IADD3 R26, R3, 0x800, RZ ;  /* 0x00000800031a7810 */ /* 0x000fe40007ffe0ff */
[----:B------:R-:W-:Y:S02]  /*0950*/  F2FP.BF16.F32.PACK_AB R22, R20, R30 ;  /* 0x0000001e1416723e */ /* 0x000fe400000010ff */
[----:B------:R-:W-:Y:S01]  /*0960*/  F2FP.BF16.F32.PACK_AB R23, R31, R21 ;  /* 0x000000151f17723e */ /* 0x000fe200000010ff */
[----:B------:R-:W-:-:S04]  /*0970*/  IMAD.WIDE R32, R26, 0x2, R18 ;  /* 0x000000021a207825 */ /* 0x000fc800078e0212 */
[----:B------:R1:W-:Y:S04]  /*0980*/  STG.E.64 desc[UR6][R24.64], R22 ;  /* 0x0000001618007986 */ /* 0x0003e8000c101b06 */
[----:B------:R-:W2:Y:S01]  /*0990*/  LDG.E.EL.64 R18, desc[UR6][R36.64+0x1000] ;  /* 0x0010000624127981 */ /* 0x000ea2000c2e1b00 */
[----:B------:R-:W-:-:S03]  /*09a0*/  IMAD.WIDE R28, R26, 0x2, R16 ;  /* 0x000000021a1c7825 */ /* 0x000fc600078e0210 */
[----:B------:R-:W3:Y:S04]  /*09b0*/  LDG.E.EL.64 R12, desc[UR6][R12.64+0x1000] ;  /* 0x001000060c0c7981 */ /* 0x000ee8000c2e1b00 */
[----:B------:R-:W4:Y:S04]  /*09c0*/  LDG.E.EF.64 R16, desc[UR6][R28.64] ;  /* 0x000000061c107981 */ /* 0x000f28000c0e1b00 */
[----:B-1----:R1:W5:Y:S01]  /*09d0*/  LDG.E.EF.64 R22, desc[UR6][R32.64] ;  /* 0x0000000620167981 */ /* 0x002362000c0e1b00 */
[----:B------:R-:W-:Y:S01]  /*09e0*/  FADD R27, R21, -R0 ;  /* 0x80000000151b7221 */ /* 0x000fe20000000000 */
[----:B------:R-:W-:-:S03]  /*09f0*/  FADD R34, R30, -R5 ;  /* 0x800000051e227221 */ /* 0x000fc60000000000 */
[----:B------:R-:W-:-:S04]  /*0a00*/  FFMA R0, R27, 0.5, R0 ;  /* 0x3f0000001b007823 */ /* 0x000fc80000000000 */
[----:B------:R-:W-:Y:S01]  /*0a10*/  FADD R35, R21, -R0 ;  /* 0x8000000015237221 */ /* 0x000fe20000000000 */
[----:B------:R-:W-:Y:S01]  /*0a20*/  FFMA R21, R34, 0.5, R5 ;  /* 0x3f00000022157823 */ /* 0x000fe20000000005 */
[--C-:B-1----:R-:W-:Y:S02]  /*0a30*/  FADD R33, R31, -R8.reuse ;  /* 0x800000081f217221 */ /* 0x102fe40000000000 */
[----:B------:R-:W-:Y:S01]  /*0a40*/  FFMA R5, R27, R35, RZ ;  /* 0x000000231b057223 */ /* 0x000fe200000000ff */
[----:B------:R-:W-:Y:S01]  /*0a50*/  FADD R27, R30, -R21 ;  /* 0x800000151e1b7221 */ /* 0x000fe20000000000 */
[----:B------:R-:W-:Y:S01]  /*0a60*/  FFMA R8, R33, 0.5, R8 ;  /* 0x3f00000021087823 */ /* 0x000fe20000000008 */
[--C-:B------:R-:W-:Y:S02]  /*0a70*/  FADD R32, R20, -R9.reuse ;  /* 0x8000000914207221 */ /* 0x100fe40000000000 */
[----:B------:R-:W-:Y:S01]  /*0a80*/  FFMA R27, R34, R27, RZ ;  /* 0x0000001b221b7223 */ /* 0x000fe200000000ff */
[----:B------:R-:W-:Y:S01]  /*0a90*/  FADD R34, R31, -R8 ;  /* 0x800000081f227221 */ /* 0x000fe20000000000 */
[----:B------:R-:W-:-:S03]  /*0aa0*/  FFMA R30, R32, 0.5, R9 ;  /* 0x3f000000201e7823 */ /* 0x000fc60000000009 */
[----:B------:R-:W-:Y:S01]  /*0ab0*/  FFMA R9, R33, R34, RZ ;  /* 0x0000002221097223 */ /* 0x000fe200000000ff */
[----:B------:R-:W-:-:S04]  /*0ac0*/  FADD R31, R20, -R30 ;  /* 0x8000001e141f7221 */ /* 0x000fc80000000000 */
[----:B------:R-:W-:Y:S01]  /*0ad0*/  FFMA R20, R32, R31, RZ ;  /* 0x0000001f20147223 */ /* 0x000fe200000000ff */
[----:B--2---:R-:W-:Y:S02]  /*0ae0*/  SHF.L.U32 R34, R18, 0x10, RZ ;  /* 0x0000001012227819 */ /* 0x004fe400000006ff */
[----:B-----5:R-:W-:Y:S02]  /*0af0*/  SHF.L.U32 R33, R22, 0x10, RZ ;  /* 0x0000001016217819 */ /* 0x020fe400000006ff */
[----:B------:R-:W-:-:S03]  /*0b00*/  SHF.L.U32 R32, R23, 0x10, RZ ;  /* 0x0000001017207819 */ /* 0x000fc600000006ff */
[----:B------:R-:W-:Y:S01]  /*0b10*/  FADD R31, R33, R34 ;  /* 0x00000022211f7221 */ /* 0x000fe20000000000 */
[----:B------:R-:W-:Y:S02]  /*0b20*/  SHF.L.U32 R33, R19, 0x10, RZ ;  /* 0x0000001013217819 */ /* 0x000fe400000006ff */
[----:B------:R-:W-:Y:S02]  /*0b30*/  PRMT R19, R18, 0x7632, R19 ;  /* 0x0000763212137816 */ /* 0x000fe40000000013 */
[----:B------:R-:W-:Y:S01]  /*0b40*/  PRMT R22, R22, 0x7632, R22 ;  /* 0x0000763216167816 */ /* 0x000fe20000000016 */
[----:B------:R-:W-:Y:S01]  /*0b50*/  FADD R18, R32, R33 ;  /* 0x0000002120127221 */ /* 0x000fe20000000000 */
[----:B------:R-:W-:Y:S02]  /*0b60*/  SHF.L.U32 R33, R19, 0x10, RZ ;  /* 0x0000001013217819 */ /* 0x000fe400000006ff */
[----:B------:R-:W-:Y:S02]  /*0b70*/  SHF.L.U32 R22, R22, 0x10, RZ ;  /* 0x0000001016167819 */ /* 0x000fe400000006ff */
[----:B------:R-:W-:-:S02]  /*0b80*/  PRMT R23, R23, 0x7632, R23 ;  /* 0x0000763217177816 */ /* 0x000fc40000000017 */
[----:B------:R-:W-:Y:S01]  /*0b90*/  PRMT R32, R19, 0x7632, R32 ;  /* 0x0000763213207816 */ /* 0x000fe20000000020 */
[----:B------:R-:W-:Y:S01]  /*0ba0*/  FADD R19, R22, R33 ;  /* 0x0000002116137221 */ /* 0x000fe20000000000 */
[----:B------:R-:W-:Y:S02]  /*0bb0*/  SHF.L.U32 R22, R23, 0x10, RZ ;  /* 0x0000001017167819 */ /* 0x000fe400000006ff */
[----:B------:R-:W-:Y:S01]  /*0bc0*/  SHF.L.U32 R33, R32, 0x10, RZ ;  /* 0x0000001020217819 */ /* 0x000fe200000006ff */
[----:B---3--:R-:W-:Y:S01]  /*0bd0*/  IMAD.U32 R32, R12, 0x10000, RZ ;  /* 0x000100000c207824 */ /* 0x008fe200078e00ff */
[----:B----4-:R-:W-:-:S03]  /*0be0*/  SHF.L.U32 R23, R16, 0x10, RZ ;  /* 0x0000001010177819 */ /* 0x010fc600000006ff */
[----:B------:R-:W-:Y:S01]  /*0bf0*/  FADD R22, R22, R33 ;  /* 0x0000002116167221 */ /* 0x000fe20000000000 */
[----:B------:R-:W-:Y:S01]  /*0c00*/  SHF.L.U32 R33, R13, 0x10, RZ ;  /* 0x000000100d217819 */ /* 0x000fe200000006ff */
[----:B------:R-:W-:Y:S01]  /*0c10*/  FADD R23, R23, R32 ;  /* 0x0000002017177221 */ /* 0x000fe20000000000 */
[----:B------:R-:W-:Y:S02]  /*0c20*/  SHF.L.U32 R32, R17, 0x10, RZ ;  /* 0x0000001011207819 */ /* 0x000fe400000006ff */
[----:B------:R-:W-:Y:S02]  /*0c30*/  PRMT R12, R12, 0x7632, R12 ;  /* 0x000076320c0c7816 */ /* 0x000fe4000000000c */
[----:B------:R-:W-:Y:S01]  /*0c40*/  PRMT R16, R16, 0x7632, R16 ;  /* 0x0000763210107816 */ /* 0x000fe20000000010 */
[----:B------:R-:W-:Y:S01]  /*0c50*/  FADD R32, R32, R33 ;  /* 0x0000002120207221 */ /* 0x000fe20000000000 */
[----:B------:R-:W-:Y:S02]  /*0c60*/  SHF.L.U32 R33, R12, 0x10, RZ ;  /* 0x000000100c217819 */ /* 0x000fe400000006ff */
[----:B------:R-:W-:-:S02]  /*0c70*/  SHF.L.U32 R16, R16, 0x10, RZ ;  /* 0x0000001010107819 */ /* 0x000fc400000006ff */
[----:B------:R-:W-:Y:S02]  /*0c80*/  PRMT R13, R13, 0x7632, R13 ;  /* 0x000076320d0d7816 */ /* 0x000fe4000000000d */
[----:B------:R-:W-:Y:S01]  /*0c90*/  PRMT R17, R17, 0x7632, R17 ;  /* 0x0000763211117816 */ /* 0x000fe20000000011 */
[----:B------:R-:W-:Y:S01]  /*0ca0*/  FADD R34, R16, R33 ;  /* 0x0000002110227221 */ /* 0x000fe20000000000 */
[----:B------:R-:W-:Y:S02]  /*0cb0*/  SHF.L.U32 R12, R13, 0x10, RZ ;  /* 0x000000100d0c7819 */ /* 0x000fe400000006ff */
[----:B------:R-:W-:Y:S02]  /*0cc0*/  SHF.L.U32 R17, R17, 0x10, RZ ;  /* 0x0000001011117819 */ /* 0x000fe400000006ff */
[----:B------:R-:W-:-:S03]  /*0cd0*/  LOP3.LUT R16, R14, 0x3000, RZ, 0xfc, !PT ;  /* 0x000030000e107812 */ /* 0x000fc600078efcff */
[----:B------:R-:W-:Y:S01]  /*0ce0*/  FADD R33, R17, R12 ;  /* 0x0000000c11217221 */ /* 0x000fe20000000000 */
[----:B------:R-:W-:Y:S02]  /*0cf0*/  IADD3 R12, P0, R16, UR10, RZ ;  /* 0x0000000a100c7c10 */ /* 0x000fe4000ff1e0ff */
[----:B------:R-:W-:Y:S02]  /*0d00*/  IADD3 R16, P1, R16, UR8, RZ ;  /* 0x0000000810107c10 */ /* 0x000fe4000ff3e0ff */
[----:B------:R-:W-:Y:S02]  /*0d10*/  IADD3.X R13, R15, UR11, RZ, P0, !PT ;  /* 0x0000000b0f0d7c10 */ /* 0x000fe400087fe4ff */
[----:B------:R-:W-:-:S04]  /*0d20*/  IADD3.X R17, R15, UR9, RZ, P1, !PT ;  /* 0x000000090f117c10 */ /* 0x000fc80008ffe4ff */
[----:B------:R-:W2:Y:S04]  /*0d30*/  LDG.E.EL.64 R12, desc[UR6][R12.64+0x1000] ;  /* 0x001000060c0c7981 */ /* 0x000ea8000c2e1b00 */
[----:B------:R-:W3:Y:S01]  /*0d40*/  LDG.E.EL.64 R16, desc[UR6][R16.64+0x1000] ;  /* 0x0010000610107981 */ /* 0x000ee2000c2e1b00 */
[----:B------:R-:W1:Y:S01]  /*0d50*/  S2UR UR5, SR_CgaCtaId ;  /* 0x00000000000579c3 */ /* 0x000e620000008800 */
[----:B------:R-:W-:Y:S02]  /*0d60*/  UMOV UR4, 0x400 ;  /* 0x0000040000047882 */ /* 0x000fe40000000000 */
[----:B-1----:R-:W-:Y:S01]  /*0d70*/  UPRMT UR4, UR5, 0x654, UR4 ;  /* 0x0000065405047896 */ /* 0x002fe20008000004 */
[----:B--2---:R-:W-:Y:S02]  /*0d80*/  PRMT R35, R12, 0x7632, R35 ;  /* 0x000076320c237816 */ /* 0x004fe40000000023 */
[----:B---3--:R-:W-:-:S02]  /*0d90*/  PRMT R36, R16, 0x7632, R36 ;  /* 0x0000763210247816 */ /* 0x008fc40000000024 */
[----:B------:R-:W-:Y:S02]  /*0da0*/  SHF.L.U32 R35, R35, 0x10, RZ ;  /* 0x0000001023237819 */ /* 0x000fe400000006ff */
[----:B------:R-:W-:Y:S02]  /*0db0*/  SHF.L.U32 R36, R36, 0x10, RZ ;  /* 0x0000001024247819 */ /* 0x000fe400000006ff */
[----:B------:R-:W-:-:S03]  /*0dc0*/  SHF.L.U32 R37, R16, 0x10, RZ ;  /* 0x0000001010257819 */ /* 0x000fc600000006ff */
[----:B------:R-:W-:Y:S01]  /*0dd0*/  FADD R35, R35, R36 ;  /* 0x0000002423237221 */ /* 0x000fe20000000000 */
[----:B------:R-:W-:-:S05]  /*0de0*/  SHF.L.U32 R36, R12, 0x10, RZ ;  /* 0x000000100c247819 */ /* 0x000fca00000006ff */
[----:B------:R-:W-:Y:S01]  /*0df0*/  FADD R36, R36, R37 ;  /* 0x0000002524247221 */ /* 0x000fe20000000000 */
[----:B------:R-:W-:-:S03]  /*0e00*/  SHF.L.U32 R12, R13, 0x10, RZ ;  /* 0x000000100d0c7819 */ /* 0x000fc600000006ff */
[----:B------:R-:W-:Y:S01]  /*0e10*/  FFMA R36, R36, R23, R31 ;  /* 0x0000001724247223 */ /* 0x000fe2000000001f */
[----:B------:R-:W-:Y:S02]  /*0e20*/  SHF.L.U32 R23, R17, 0x10, RZ ;  /* 0x0000001011177819 */ /* 0x000fe400000006ff */
[----:B------:R-:W-:Y:S02]  /*0e30*/  PRMT R13, R13, 0x7632, R13 ;  /* 0x000076320d0d7816 */ /* 0x000fe4000000000d */
[----:B------:R-:W-:Y:S01]  /*0e40*/  PRMT R17, R17, 0x7632, R17 ;  /* 0x0000763211117816 */ /* 0x000fe20000000011 */
[----:B------:R-:W-:Y:S01]  /*0e50*/  FFMA R19, R35, R34, R19 ;  /* 0x0000002223137223 */ /* 0x000fe20000000013 */
[----:B------:R-:W-:Y:S01]  /*0e60*/  FADD R31, R12, R23 ;  /* 0x000000170c1f7221 */ /* 0x000fe20000000000 */
[----:B------:R-:W-:Y:S02]  /*0e70*/  SHF.L.U32 R12, R13, 0x10, RZ ;  /* 0x000000100d0c7819 */ /* 0x000fe400000006ff */
[----:B------:R-:W-:Y:S01]  /*0e80*/  SHF.L.U32 R23, R17, 0x10, RZ ;  /* 0x0000001011177819 */ /* 0x000fe200000006ff */
[----:B------:R-:W-:Y:S01]  /*0e90*/  FADD R17, -R30, R19 ;  /* 0x000000131e117221 */ /* 0x000fe20000000100 */
[----:B------:R-:W-:Y:S01]  /*0ea0*/  FADD R16, -R21, R36 ;  /* 0x0000002415107221 */ /* 0x000fe20000000100 */
[----:B------:R-:W-:-:S02]  /*0eb0*/  FFMA R13, R31, R32, R18 ;  /* 0x000000201f0d7223 */ /* 0x000fc40000000012 */
[----:B------:R-:W-:Y:S01]  /*0ec0*/  FADD R23, R12, R23 ;  /* 0x000000170c177221 */ /* 0x000fe20000000000 */
[----:B------:R-:W-:Y:S01]  /*0ed0*/  FFMA R18, R17, 0.3333333432674407959, R30 ;  /* 0x3eaaaaab11127823 */ /* 0x000fe2000000001e */
[----:B------:R-:W-:Y:S02]  /*0ee0*/  FFMA R21, R16, 0.3333333432674407959, R21 ;  /* 0x3eaaaaab10157823 */ /* 0x000fe40000000015 */
[----:B------:R-:W-:Y:S01]  /*0ef0*/  FFMA R22, R23, R33, R22 ;  /* 0x0000002117167223 */ /* 0x000fe20000000016 */
[--C-:B------:R-:W-:Y:S01]  /*0f00*/  FADD R23, R19, -R18.reuse ;  /* 0x8000001213177221 */ /* 0x100fe20000000000 */
[----:B------:R-:W-:Y:S01]  /*0f10*/  FADD R12, -R0, R13 ;  /* 0x0000000d000c7221 */ /* 0x000fe20000000100 */
[----:B------:R-:W-:Y:S01]  /*0f20*/  FADD R30, R36, -R21 ;  /* 0x80000015241e7221 */ /* 0x000fe20000000000 */
[----:B------:R-:W-:Y:S01]  /*0f30*/  FADD R18, -R21, R18 ;  /* 0x0000001215127221 */ /* 0x000fe20000000100 */
[----:B------:R-:W-:Y:S01]  /*0f40*/  FFMA R23, R17, R23, R20 ;  /* 0x0000001711177223 */ /* 0x000fe20000000014 */
[----:B------:R-:W-:Y:S01]  /*0f50*/  FFMA R20, R12, 0.3333333432674407959, R0 ;  /* 0x3eaaaaab0c147823 */ /* 0x000fe20000000000 */
[----:B------:R-:W-:Y:S01]  /*0f60*/  FFMA R16, R16, R30, R27 ;  /* 0x0000001e10107223 */ /* 0x000fe2000000001b */
[C---:B------:R-:W-:Y:S01]  /*0f70*/  FMUL R0, R18.reuse, R18 ;  /* 0x0000001212007220 */ /* 0x040fe20000400000 */
[----:B------:R-:W-:-:S02]  /*0f80*/  FFMA R18, R18, 0.5, R21 ;  /* 0x3f00000012127823 */ /* 0x000fc40000000015 */
[----:B------:R-:W-:Y:S01]  /*0f90*/  FADD R16, R16, R23 ;  /* 0x0000001710107221 */ /* 0x000fe20000000000 */
[----:B------:R-:W-:Y:S01]  /*0fa0*/  FMUL R17, R0, 3 ;  /* 0x4040000000117820 */ /* 0x000fe20000400000 */
[----:B------:R-:W-:Y:S01]  /*0fb0*/  FADD R0, -R8, R22 ;  /* 0x0000001608007221 */ /* 0x000fe20000000100 */
[--C-:B------:R-:W-:Y:S01]  /*0fc0*/  FADD R23, R13, -R20.reuse ;  /* 0x800000140d177221 */ /* 0x100fe20000000000 */
[----:B------:R-:W-:Y:S01]  /*0fd0*/  FADD R21, -R18, R20 ;  /* 0x0000001412157221 */ /* 0x000fe20000000100 */
[----:B------:R-:W-:Y:S01]  /*0fe0*/  FFMA R16, R17, 0.5, R16 ;  /* 0x3f00000011107823 */ /* 0x000fe20000000010 */
[----:B------:R-:W-:Y:S01]  /*0ff0*/  FFMA R17, R0, 0.3333333432674407959, R8 ;  /* 0x3eaaaaab00117823 */ /* 0x000fe20000000008 */
[----:B------:R-:W-:Y:S01]  /*1000*/  FFMA R23, R12, R23, R5 ;  /* 0x000000170c177223 */ /* 0x000fe20000000005 */
[C---:B------:R-:W-:Y:S01]  /*1010*/  FFMA R18, R21.reuse, 0.3333333432674407959, R18 ;  /* 0x3eaaaaab15127823 */ /* 0x040fe20000000012 */
[----:B------:R-:W-:Y:S01]  /*1020*/  FMUL R5, R21, R21 ;  /* 0x0000001515057220 */ /* 0x000fe20000400000 */
[----:B------:R-:W-:Y:S01]  /*1030*/  FADD R8, R22, -R17 ;  /* 0x8000001116087221 */ /* 0x000fe20000000000 */
[----:B------:R-:W-:Y:S01]  /*1040*/  FADD R16, R16, R23 ;  /* 0x0000001710107221 */ /* 0x000fe20000000000 */
[----:B------:R-:W-:Y:S01]  /*1050*/  FADD R17, -R18, R17 ;  /* 0x0000001112117221 */ /* 0x000fe20000000100 */
[----:B------:R-:W-:Y:S01]  /*1060*/  FMUL R5, R5, 6 ;  /* 0x40c0000005057820 */ /* 0x000fe20000400000 */
[----:B------:R-:W-:-:S02]  /*1070*/  FFMA R8, R0, R8, R9 ;  /* 0x0000000800087223 */ /* 0x000fc40000000009 */
[----:B------:R-:W-:Y:S01]  /*1080*/  FMUL R0, R17, R17 ;  /* 0x0000001111007220 */ /* 0x000fe20000400000 */
[----:B------:R-:W-:Y:S01]  /*1090*/  FFMA R5, R5, 0.3333333432674407959, R16 ;  /* 0x3eaaaaab05057823 */ /* 0x000fe20000000010 */
[----:B------:R-:W-:-:S03]  /*10a0*/  FFMA R17, R17, 0.25, R18 ;  /* 0x3e80000011117823 */ /* 0x000fc60000000012 */
[----:B------:R-:W-:Y:S02]  /*10b0*/  FADD R5, R5, R8 ;  /* 0x0000000805057221 */ /* 0x000fe40000000000 */
[----:B------:R-:W1:Y:S01]  /*10c0*/  SHFL.BFLY PT, R8, R17, 0x10, 0x1f ;  /* 0x0e001f0011087f89 */ /* 0x000e6200000e0000 */
[----:B------:R-:W-:-:S04]  /*10d0*/  FMUL R0, R0, 9 ;  /* 0x4110000000007820 */ /* 0x000fc80000400000 */
[----:B------:R-:W-:-:S05]  /*10e0*/  FFMA R0, R0, 0.25, R5 ;  /* 0x3e80000000007823 */ /* 0x000fca0000000005 */
[----:B------:R-:W2:Y:S01]  /*10f0*/  SHFL.BFLY PT, R5, R0, 0x10, 0x1f ;  /* 0x0e001f0000057f89 */ /* 0x000ea200000e0000 */
[----:B-1----:R-:W-:-:S04]  /*1100*/  FADD R8, -R17, R8 ;  /* 0x0000000811087221 */ /* 0x002fc80000000100 */
[C---:B------:R-:W-:Y:S01]  /*1110*/  FMUL R9, R8.reuse, R8 ;  /* 0x0000000808097220 */ /* 0x040fe20000400000 */
[----:B------:R-:W-:-:S03]  /*1120*/  FFMA R8, R8, 0.5, R17 ;  /* 0x3f00000008087823 */ /* 0x000fc60000000011 */
[----:B------:R-:W-:Y:S02]  /*1130*/  FMUL R12, R9, 12 ;  /* 0x41400000090c7820 */ /* 0x000fe40000400000 */
[----:B------:R-:W1:Y:S01]  /*1140*/  SHFL.BFLY PT, R9, R8, 0x8, 0x1f ;  /* 0x0d001f0008097f89 */ /* 0x000e6200000e0000 */
[----:B--2---:R-:W-:-:S04]  /*1150*/  FADD R5, R0, R5 ;  /* 0x0000000500057221 */ /* 0x004fc80000000000 */
[----:B------:R-:W-:-:S05]  /*1160*/  FFMA R5, R12, 0.5, R5 ;  /* 0x3f0000000c057823 */ /* 0x000fca0000000005 */
[----:B------:R-:W2:Y:S01]  /*1170*/  SHFL.BFLY PT, R12, R5, 0x8, 0x1f ;  /* 0x0d001f00050c7f89 */ /* 0x000ea200000e0000 */
[----:B-1----:R-:W-:-:S04]  /*1180*/  FADD R9, -R8, R9 ;  /* 0x0000000908097221 */ /* 0x002fc80000000100 */
[C---:B------:R-:W-:Y:S01]  /*1190*/  FMUL R16, R9.reuse, R9 ;  /* 0x0000000909107220 */ /* 0x040fe20000400000 */
[----:B------:R-:W-:-:S03]  /*11a0*/  FFMA R9, R9, 0.5, R8 ;  /* 0x3f00000009097823 */ /* 0x000fc60000000008 */
[----:B------:R-:W-:Y:S01]  /*11b0*/  FMUL R17, R16, 24 ;  /* 0x41c0000010117820 */ /* 0x000fe20000400000 */
[----:B--2---:R-:W-:Y:S01]  /*11c0*/  FADD R12, R5, R12 ;  /* 0x0000000c050c7221 */ /* 0x004fe20000000000 */
[----:B------:R-:W1:Y:S03]  /*11d0*/  SHFL.BFLY PT, R0, R9, 0x4, 0x1f ;  /* 0x0c801f0009007f89 */ /* 0x000e6600000e0000 */
[----:B------:R-:W-:-:S05]  /*11e0*/  FFMA R12, R17, 0.5, R12 ;  /* 0x3f000000110c7823 */ /* 0x000fca000000000c */
[----:B------:R-:W2:Y:S01]  /*11f0*/  SHFL.BFLY PT, R17, R12, 0x4, 0x1f ;  /* 0x0c801f000c117f89 */ /* 0x000ea200000e0000 */
[----:B-1----:R-:W-:-:S04]  /*1200*/  FADD R0, -R9, R0 ;  /* 0x0000000009007221 */ /* 0x002fc80000000100 */
[C---:B------:R-:W-:Y:S01]  /*1210*/  FFMA R5, R0.reuse, 0.5, R9 ;  /* 0x3f00000000057823 */ /* 0x040fe20000000009 */
[----:B------:R-:W-:Y:S01]  /*1220*/  FMUL R8, R0, R0 ;  /* 0x0000000000087220 */ /* 0x000fe20000400000 */
[----:B--2---:R-:W-:-:S03]  /*1230*/  FADD R17, R12, R17 ;  /* 0x000000110c117221 */ /* 0x004fc60000000000 */
[----:B------:R-:W-:Y:S01]  /*1240*/  FMUL R8, R8, 48 ;  /* 0x4240000008087820 */ /* 0x000fe20000400000 */
[----:B------:R-:W1:Y:S03]  /*1250*/  SHFL.BFLY PT, R0, R5, 0x2, 0x1f ;  /* 0x0c401f0005007f89 */ /* 0x000e6600000e0000 */
[----:B------:R-:W-:-:S05]  /*1260*/  FFMA R8, R8, 0.5, R17 ;  /* 0x3f00000008087823 */ /* 0x000fca0000000011 */
[----:B------:R-:W2:Y:S01]  /*1270*/  SHFL.BFLY PT, R17, R8, 0x2, 0x1f ;  /* 0x0c401f0008117f89 */ /* 0x000ea200000e0000 */
[----:B-1----:R-:W-:Y:S02]  /*1280*/  FADD R16, -R5, R0 ;  /* 0x0000000005107221 */ /* 0x002fe40000000100 */
[----:B------:R-:W1:Y:S02]  /*1290*/  S2R R0, SR_TID.X ;  /* 0x0000000000007919 */ /* 0x000e640000002100 */
[C---:B------:R-:W-:Y:S01]  /*12a0*/  FMUL R9, R16.reuse, R16 ;  /* 0x0000001010097220 */ /* 0x040fe20000400000 */
[----:B------:R-:W-:Y:S01]  /*12b0*/  FFMA R16, R16, 0.5, R5 ;  /* 0x3f00000010107823 */ /* 0x000fe20000000005 */
[----:B--2---:R-:W-:Y:S02]  /*12c0*/  FADD R17, R8, R17 ;  /* 0x0000001108117221 */ /* 0x004fe40000000000 */
[----:B------:R-:W-:Y:S02]  /*12d0*/  FMUL R12, R9, 96 ;  /* 0x42c00000090c7820 */ /* 0x000fe40000400000 */
[----:B------:R-:W2:Y:S02]  /*12e0*/  SHFL.BFLY PT, R5, R16, 0x1, 0x1f ;  /* 0x0c201f0010057f89 */ /* 0x000ea400000e0000 */
[----:B------:R-:W-:-:S05]  /*12f0*/  FFMA R12, R12, 0.5, R17 ;  /* 0x3f0000000c0c7823 */ /* 0x000fca0000000011 */
[----:B------:R-:W3:Y:S01]  /*1300*/  SHFL.BFLY PT, R9, R12, 0x1, 0x1f ;  /* 0x0c201f000c097f89 */ /* 0x000ee200000e0000 */
[----:B------:R-:W-:Y:S02]  /*1310*/  F2FP.BF16.F32.PACK_AB R13, R22, R13 ;  /* 0x0000000d160d723e */ /* 0x000fe400000010ff */
[----:B-1----:R-:W-:Y:S01]  /*1320*/  LOP3.LUT P0, RZ, R0, 0x1f, RZ, 0xc0, !PT ;  /* 0x0000001f00ff7812 */ /* 0x002fe2000780c0ff */
[----:B--2---:R-:W-:-:S04]  /*1330*/  FADD R5, -R16, R5 ;  /* 0x0000000510057221 */ /* 0x004fc80000000100 */
[----:B------:R-:W-:Y:S01]  /*1340*/  FMUL R8, R5, R5 ;  /* 0x0000000505087220 */ /* 0x000fe20000400000 */
[----:B------:R-:W-:Y:S01]  /*1350*/  SHF.R.U32.HI R17, RZ, 0x3, R0 ;  /* 0x00000003ff117819 */ /* 0x000fe20000011600 */
[----:B---3--:R-:W-:Y:S02]  /*1360*/  FADD R9, R12, R9 ;  /* 0x000000090c097221 */ /* 0x008fe40000000000 */
[----:B------:R-:W-:Y:S01]  /*1370*/  FMUL R8, R8, 192 ;  /* 0x4340000008087820 */ /* 0x000fe20000400000 */
[----:B------:R-:W-:Y:S01]  /*1380*/  LOP3.LUT R17, R17, 0x1c, RZ, 0xc0, !PT ;  /* 0x0000001c11117812 */ /* 0x000fe200078ec0ff */
[----:B------:R-:W-:Y:S01]  /*1390*/  FFMA R16, R5, 0.5, R16 ;  /* 0x3f00000005107823 */ /* 0x000fe20000000010 */
[----:B------:R-:W-:Y:S01]  /*13a0*/  F2FP.BF16.F32.PACK_AB R12, R19, R36 ;  /* 0x00000024130c723e */ /* 0x000fe200000010ff */
[----:B------:R-:W-:Y:S01]  /*13b0*/  FFMA R9, R8, 0.5, R9 ;  /* 0x3f00000008097823 */ /* 0x000fe20000000009 */
[----:B------:R-:W-:Y:S02]  /*13c0*/  @!P0 MOV R18, 0x43c00000 ;  /* 0x43c0000000128802 */ /* 0x000fe40000000f00 */
[----:B------:R-:W-:Y:S04]  /*13d0*/  @!P0 STS [R17+UR4], R16 ;  /* 0x0000001011008988 */ /* 0x000fe80008000804 */
[----:B------:R-:W-:Y:S04]  /*13e0*/  @!P0 STS [R17+UR4+0x40], R18 ;  /* 0x0000401211008988 */ /* 0x000fe80008000804 */
[----:B------:R-:W-:Y:S04]  /*13f0*/  STG.E.64 desc[UR6][R28.64], R12 ;  /* 0x0000000c1c007986 */ /* 0x000fe8000c101b06 */
[----:B------:R-:W-:Y:S01]  /*1400*/  @!P0 STS [R17+UR4+0x20], R9 ;  /* 0x0000200911008988 */ /* 0x000fe20008000804 */
[----:B------:R-:W-:Y:S01]  /*1410*/  BAR.SYNC.DEFER_BLOCKING 0x0 ;  /* 0x0000000000007b1d */ /* 0x000fe20000010000 */
[----:B------:R-:W-:-:S02]  /*1420*/  ISETP.GE.AND P1, PT, R0, 0x8, PT ;  /* 0x000000080000780c */ /* 0x000fc40003f26270 */
[----:B------:R-:W-:-:S11]  /*1430*/  SHF.L.U32 R5, R0, 0x2, RZ ;  /* 0x0000000200057819 */ /* 0x000fd600000006ff */
[----:B------:R-:W1:Y:S04]  /*1440*/  @!P1 LDS R2, [R5+UR4+0x40] ;  /* 0x0000400405029984 */ /* 0x000e680008000800 */
[----:B------:R-:W2:Y:S04]  /*1450*/  @!P1 LDS R7, [R5+UR4] ;  /* 0x0000000405079984 */ /* 0x000ea80008000800 */
[----:B------:R-:W-:Y:S04]  /*1460*/  @!P1 LDS R6, [R5+UR4+0x20] ;  /* 0x0000200405069984 */ /* 0x000fe80008000800 */
[----:B-1----:R-:W1:Y:S04]  /*1470*/  SHFL.BFLY PT, R19, R2, 0x4, 0x1f ;  /* 0x0c801f0002137f89 */ /* 0x002e6800000e0000 */
[----:B--2---:R-:W-:Y:S01]  /*1480*/  SHFL.BFLY PT, R12, R7, 0x4, 0x1f ;  /* 0x0c801f00070c7f89 */ /* 0x004fe200000e0000 */
[----:B-1----:R-:W-:-:S05]  /*1490*/  FADD R8, R2, R19 ;  /* 0x0000001302087221 */ /* 0x002fca0000000000 */
[C---:B------:R-:W-:Y:S01]  /*14a0*/  FSETP.GEU.AND P1, PT, |R8|.reuse, 1.175494350822287508e-38, PT ;  /* 0x008000000800780b */ /* 0x040fe20003f2e200 */
[----:B------:R-:W1:Y:S01]  /*14b0*/  SHFL.BFLY PT, R13, R8, 0x2, 0x1f ;  /* 0x0c401f00080d7f89 */ /* 0x000e6200000e0000 */
[C---:B------:R-:W-:Y:S01]  /*14c0*/  FMUL R21, R8.reuse, 0.25 ;  /* 0x3e80000008157820 */ /* 0x040fe20000400000 */
[----:B------:R-:W-:-:S04]  /*14d0*/  FSETP.GT.AND P0, PT, |R8|, 8.50705917302346158658e+37, PT ;  /* 0x7e8000000800780b */ /* 0x000fc80003f04200 */
[----:B------:R-:W-:Y:S01]  /*14e0*/  FSEL R21, R21, R8, P0 ;  /* 0x0000000815157208 */ /* 0x000fe20000000000 */
[----:B------:R-:W2:Y:S05]  /*14f0*/  SHFL.BFLY PT, R17, R6, 0x4, 0x1f ;  /* 0x0c801f0006117f89 */ /* 0x000eaa00000e0000 */
[----:B------:R-:W-:-:S04]  /*1500*/  @!P1 FMUL R21, R21, 16777216 ;  /* 0x4b80000015159820 */ /* 0x000fc80000400000 */
[----:B------:R-:W3:Y:S01]  /*1510*/  MUFU.RCP R16, R21 ;  /* 0x0000001500107308 */ /* 0x000ee20000001000 */
[----:B------:R-:W-:-:S04]  /*1520*/  @P0 FMUL R19, R19, 0.25 ;  /* 0x3e80000013130820 */ /* 0x000fc80000400000 */
[----:B------:R-:W-:Y:S01]  /*1530*/  @!P1 FMUL R19, R19, 16777216 ;  /* 0x4b80000013139820 */ /* 0x000fe20000400000 */
[C---:B-1----:R-:W-:Y:S01]  /*1540*/  FADD R9, R8.reuse, R13 ;  /* 0x0000000d08097221 */ /* 0x042fe20000000000 */
[----:B------:R-:W-:Y:S01]  /*1550*/  FSETP.NEU.AND P1, PT, R8, RZ, PT ;  /* 0x000000ff0800720b */ /* 0x000fe20003f2d000 */
[----:B------:R-:W-:-:S03]  /*1560*/  FADD R12, -R7, R12 ;  /* 0x0000000c070c7221 */ /* 0x000fc60000000100 */
[C---:B------:R-:W-:Y:S01]  /*1570*/  FSETP.GEU.AND P2, PT, |R9|.reuse, 1.175494350822287508e-38, PT ;  /* 0x008000000900780b */ /* 0x040fe20003f4e200 */
[----:B---3--:R-:W-:Y:S01]  /*1580*/  FMUL R16, R16, R19 ;  /* 0x0000001310107220 */ /* 0x008fe20000400000 */
[C---:B------:R-:W-:Y:S01]  /*1590*/  FMUL R18, R9.reuse, 0.25 ;  /* 0x3e80000009127820 */ /* 0x040fe20000400000 */
[----:B------:R-:W-:Y:S01]  /*15a0*/  FSETP.GT.AND P0, PT, |R9|, 8.50705917302346158658e+37, PT ;  /* 0x7e8000000900780b */ /* 0x000fe20003f04200 */
[----:B------:R-:W-:Y:S02]  /*15b0*/  FMUL R19, R12, R12 ;  /* 0x0000000c0c137220 */ /* 0x000fe40000400000 */
[----:B------:R-:W-:Y:S02]  /*15c0*/  FSEL R16, R16, RZ, P1 ;  /* 0x000000ff10107208 */ /* 0x000fe40000800000 */
[----:B------:R-:W-:Y:S01]  /*15d0*/  FSEL R20, R18, R9, P0 ;  /* 0x0000000912147208 */ /* 0x000fe20000000000 */
[----:B--2---:R-:W-:Y:S01]  /*15e0*/  FADD R17, R6, R17 ;  /* 0x0000001106117221 */ /* 0x004fe20000000000 */
[----:B------:R-:W-:Y:S01]  /*15f0*/  FMUL R19, R2, R19 ;  /* 0x0000001302137220 */ /* 0x000fe20000400000 */
[----:B------:R-:W-:Y:S01]  /*1600*/  FFMA R7, R12, R16, R7 ;  /* 0x000000100c077223 */ /* 0x000fe20000000007 */
[----:B------:R-:W1:Y:S01]  /*1610*/  SHFL.BFLY PT, R2, R9, 0x1, 0x1f ;  /* 0x0c201f0009027f89 */ /* 0x000e6200000e0000 */
[----:B------:R-:W-:Y:S01]  /*1620*/  @!P2 FMUL R20, R20, 16777216 ;  /* 0x4b8000001414a820 */ /* 0x000fe20000400000 */
[----:B------:R-:W-:-:S02]  /*1630*/  FFMA R17, R16, R19, R17 ;  /* 0x0000001310117223 */ /* 0x000fc40000000011 */
[----:B------:R-:W2:Y:S03]  /*1640*/  SHFL.BFLY PT, R6, R7, 0x2, 0x1f ;  /* 0x0c401f0007067f89 */ /* 0x000ea600000e0000 */
[----:B------:R-:W3:Y:S01]  /*1650*/  MUFU.RCP R20, R20 ;  /* 0x0000001400147308 */ /* 0x000ee20000001000 */
[----:B------:R-:W4:Y:S01]  /*1660*/  SHFL.BFLY PT, R12, R17, 0x2, 0x1f ;  /* 0x0c401f00110c7f89 */ /* 0x000f2200000e0000 */
[----:B------:R-:W-:-:S04]  /*1670*/  @P0 FMUL R13, R13, 0.25 ;  /* 0x3e8000000d0d0820 */ /* 0x000fc80000400000 */
[----:B------:R-:W-:Y:S01]  /*1680*/  @!P2 FMUL R13, R13, 16777216 ;  /* 0x4b8000000d0da820 */ /* 0x000fe20000400000 */
[----:B------:R-:W-:-:S03]  /*1690*/  FSETP.NEU.AND P0, PT, R9, RZ, PT ;  /* 0x000000ff0900720b */ /* 0x000fc60003f0d000 */
[----:B---3--:R-:W-:Y:S01]  /*16a0*/  FMUL R13, R20, R13 ;  /* 0x0000000d140d7220 */ /* 0x008fe20000400000 */
[----:B-1----:R-:W-:-:S04]  /*16b0*/  FADD R18, R9, R2 ;  /* 0x0000000209127221 */ /* 0x002fc80000000000 */
[----:B------:R-:W-:Y:S01]  /*16c0*/  FSEL R13, R13, RZ, P0 ;  /* 0x000000ff0d0d7208 */ /* 0x000fe20000000000 */
[----:B--2---:R-:W-:Y:S01]  /*16d0*/  FADD R6, -R7, R6 ;  /* 0x0000000607067221 */ /* 0x004fe20000000100 */
[----:B------:R-:W-:Y:S01]  /*16e0*/  FSETP.GEU.AND P1, PT, |R18|, 1.175494350822287508e-38, PT ;  /* 0x008000001200780b */ /* 0x000fe20003f2e200 */
[----:B----4-:R-:W-:Y:S02]  /*16f0*/  FADD R12, R17, R12 ;  /* 0x0000000c110c7221 */ /* 0x010fe40000000000 */
[C---:B------:R-:W-:Y:S01]  /*1700*/  FFMA R7, R6.reuse, R13, R7 ;  /* 0x0000000d06077223 */ /* 0x040fe20000000007 */
[----:B------:R-:W-:Y:S01]  /*1710*/  FMUL R19, R6, R6 ;  /* 0x0000000606137220 */ /* 0x000fe20000400000 */
[C---:B------:R-:W-:Y:S01]  /*1720*/  FMUL R17, R18.reuse, 0.25 ;  /* 0x3e80000012117820 */ /* 0x040fe20000400000 */
[----:B------:R-:W-:Y:S02]  /*1730*/  FSETP.GT.AND P0, PT, |R18|, 8.50705917302346158658e+37, PT ;  /* 0x7e8000001200780b */ /* 0x000fe40003f04200 */
[----:B------:R-:W-:Y:S01]  /*1740*/  FMUL R19, R8, R19 ;  /* 0x0000001308137220 */ /* 0x000fe20000400000 */
[----:B------:R-:W1:Y:S01]  /*1750*/  SHFL.BFLY PT, R6, R7, 0x1, 0x1f ;  /* 0x0c201f0007067f89 */ /* 0x000e6200000e0000 */
[----:B------:R-:W-:-:S02]  /*1760*/  FSEL R17, R17, R18, P0 ;  /* 0x0000001211117208 */ /* 0x000fc40000000000 */
[----:B------:R-:W-:-:S03]  /*1770*/  FFMA R12, R13, R19, R12 ;  /* 0x000000130d0c7223 */ /* 0x000fc6000000000c */
[----:B------:R-:W-:Y:S02]  /*1780*/  @!P1 FMUL R17, R17, 16777216 ;  /* 0x4b80000011119820 */ /* 0x000fe40000400000 */
[----:B------:R-:W2:Y:S04]  /*1790*/  SHFL.BFLY PT, R13, R12, 0x1, 0x1f ;  /* 0x0c201f000c0d7f89 */ /* 0x000ea800000e0000 */
[----:B------:R-:W3:Y:S01]  /*17a0*/  MUFU.RCP R17, R17 ;  /* 0x0000001100117308 */ /* 0x000ee20000001000 */
[----:B------:R-:W-:Y:S01]  /*17b0*/  @P0 FMUL R2, R2, 0.25 ;  /* 0x3e80000002020820 */ /* 0x000fe20000400000 */
[----:B------:R-:W-:-:S03]  /*17c0*/  LOP3.LUT P0, RZ, R0, 0x7, RZ, 0xc0, !PT ;  /* 0x0000000700ff7812 */ /* 0x000fc6000780c0ff */
[----:B------:R-:W-:Y:S01]  /*17d0*/  @!P1 FMUL R2, R2, 16777216 ;  /* 0x4b80000002029820 */ /* 0x000fe20000400000 */
[----:B------:R-:W-:Y:S02]  /*17e0*/  ISETP.LT.AND P0, PT, R0, 0x8, !P0 ;  /* 0x000000080000780c */ /* 0x000fe40004701270 */
[----:B------:R-:W-:Y:S01]  /*17f0*/  FSETP.NEU.AND P1, PT, R18, RZ, PT ;  /* 0x000000ff1200720b */ /* 0x000fe20003f2d000 */
[----:B-1----:R-:W-:Y:S01]  /*1800*/  FADD R16, -R7, R6 ;  /* 0x0000000607107221 */ /* 0x002fe20000000100 */
[----:B---3--:R-:W-:-:S03]  /*1810*/  FMUL R2, R17, R2 ;  /* 0x0000000211027220 */ /* 0x008fc60000400000 */
[----:B------:R-:W-:Y:S02]  /*1820*/  FMUL R0, R16, R16 ;  /* 0x0000001010007220 */ /* 0x000fe40000400000 */
[----:B------:R-:W-:Y:S02]  /*1830*/  FSEL R2, R2, RZ, P1 ;  /* 0x000000ff02027208 */ /* 0x000fe40000800000 */
[----:B------:R-:W-:Y:S01]  /*1840*/  FMUL R0, R9, R0 ;  /* 0x0000000009007220 */ /* 0x000fe20000400000 */
[----:B--2---:R-:W-:Y:S02]  /*1850*/  FADD R13, R12, R13 ;  /* 0x0000000d0c0d7221 */ /* 0x004fe40000000000 */
[----:B------:R-:W-:Y:S02]  /*1860*/  FFMA R30, R16, R2, R7 ;  /* 0x00000002101e7223 */ /* 0x000fe40000000007 */
[----:B------:R-:W-:Y:S01]  /*1870*/  FFMA R32, R2, R0, R13 ;  /* 0x0000000002207223 */ /* 0x000fe2000000000d */
[----:B------:R1:W-:Y:S04]  /*1880*/  @P0 STS [R5+UR4+0x40], R18 ;  /* 0x0000401205000988 */ /* 0x0003e80008000804 */
[----:B------:R-:W-:Y:S04]  /*1890*/  @P0 STS [R5+UR4], R30 ;  /* 0x0000001e05000988 */ /* 0x000fe80008000804 */
[----:B------:R2:W-:Y:S01]  /*18a0*/  @P0 STS [R5+UR4+0x20], R32 ;  /* 0x0000202005000988 */ /* 0x0005e20008000804 */
[----:B------:R-:W-:Y:S01]  /*18b0*/  BAR.SYNC.DEFER_BLOCKING 0x0 ;  /* 0x0000000000007b1d */ /* 0x000fe20000010000 */
[----:B------:R-:W-:-:S02]  /*18c0*/  IADD3 R6, P2, R14, UR10, RZ ;  /* 0x0000000a0e067c10 */ /* 0x000fc4000ff5e0ff */
[----:B------:R-:W-:Y:S02]  /*18d0*/  IADD3 R8, P1, R14, UR8, RZ ;  /* 0x000000080e087c10 */ /* 0x000fe4000ff3e0ff */
[----:B------:R-:W-:Y:S02]  /*18e0*/  IADD3.X R7, R15, UR11, RZ, P2, !PT ;  /* 0x0000000b0f077c10 */ /* 0x000fe400097fe4ff */
[----:B------:R-:W-:-:S03]  /*18f0*/  IADD3.X R9, R15, UR9, RZ, P1, !PT ;  /* 0x000000090f097c10 */ /* 0x000fc60008ffe4ff */
[----:B------:R-:W1:Y:S04]  /*1900*/  LDG.E.EL.64 R22, desc[UR6][R6.64+0x6000] ;  /* 0x0060000606167981 */ /* 0x000e68000c2e1b00 */
[----:B------:R-:W2:Y:S04]  /*1910*/  LDG.E.EL.64 R20, desc[UR6][R8.64+0x6000] ;  /* 0x0060000608147981 */ /* 0x000ea8000c2e1b00 */
[----:B------:R-:W3:Y:S04]  /*1920*/  LDG.E.EL.64 R16, desc[UR6][R6.64+0x4800] ;  /* 0x0048000606107981 */ /* 0x000ee8000c2e1b00 */
[----:B------:R-:W4:Y:S04]  /*1930*/  LDG.E.EL.64 R14, desc[UR6][R8.64+0x4800] ;  /* 0x00480006080e7981 */ /* 0x000f28000c2e1b00 */
[----:B------:R5:W3:Y:S04]  /*1940*/  LDG.E.EF.64 R12, desc[UR6][R10.64] ;  /* 0x000000060a0c7981 */ /* 0x000ae8000c0e1b00 */
[----:B------:R-:W1:Y:S04]  /*1950*/  LDS R2, [UR4+0x20] ;  /* 0x00002004ff027984 */ /* 0x000e680008000800 */
[----:B------:R-:W1:Y:S02]  /*1960*/  LDS R0, [UR4] ;  /* 0x00000004ff007984 */ /* 0x000e640008000800 */
[----:B-1----:R-:W-:-:S02]  /*1970*/  PRMT R18, R22, 0x7632, R18 ;  /* 0x0000763216127816 */ /* 0x002fc40000000012 */
[----:B--2---:R-:W-:Y:S02]  /*1980*/  PRMT R5, R20, 0x7632, R5 ;  /* 0x0000763214057816 */ /* 0x004fe40000000005 */
[----:B------:R-:W-:Y:S02]  /*1990*/  SHF.L.U32 R18, R18, 0x10, RZ ;  /* 0x0000001012127819 */ /* 0x000fe400000006ff */
[----:B------:R-:W-:Y:S02]  /*19a0*/  SHF.L.U32 R31, R5, 0x10, RZ ;  /* 0x00000010051f7819 */ /* 0x000fe400000006ff */
[----:B------:R-:W-:Y:S02]  /*19b0*/  SHF.L.U32 R27, R20, 0x10, RZ ;  /* 0x00000010141b7819 */ /* 0x000fe400000006ff */
[----:B------:R-:W-:Y:S01]  /*19c0*/  SHF.L.U32 R19, R23, 0x10, RZ ;  /* 0x0000001017137819 */ /* 0x000fe200000006ff */
[----:B------:R-:W-:Y:S01]  /*19d0*/  FADD R18, R18, R31 ;  /* 0x0000001f12127221 */ /* 0x000fe20000000000 */
[----:B------:R-:W-:Y:S01]  /*19e0*/  SHF.L.U32 R20, R21, 0x10, RZ ;  /* 0x0000001015147819 */ /* 0x000fe200000006ff */
[----:B------:R-:W-:Y:S01]  /*19f0*/  HFMA2.MMA R31, -RZ, RZ, 0.7080078125, -0.052093505859375 ;  /* 0x39aaaaabff1f7435 */ /* 0x000fe200000001ff */
[----:B------:R-:W-:-:S02]  /*1a00*/  SHF.L.U32 R22, R22, 0x10, RZ ;  /* 0x0000001016167819 */ /* 0x000fc400000006ff */
[----:B------:R-:W-:Y:S01]  /*1a10*/  PRMT R21, R21, 0x7632, R21 ;  /* 0x0000763215157816 */ /* 0x000fe20000000015 */
[----:B------:R-:W-:Y:S01]  /*1a20*/  FADD R19, R19, R20 ;  /* 0x0000001413137221 */ /* 0x000fe20000000000 */
[----:B---3--:R-:W-:Y:S01]  /*1a30*/  IMAD.U32 R20, R17, 0x10000, RZ ;  /* 0x0001000011147824 */ /* 0x008fe200078e00ff */
[----:B------:R-:W-:Y:S02]  /*1a40*/  PRMT R23, R23, 0x7632, R23 ;  /* 0x0000763217177816 */ /* 0x000fe40000000017 */
[----:B-----5:R-:W-:Y:S02]  /*1a50*/  PRMT R11, R16, 0x7632, R11 ;  /* 0x00007632100b7816 */ /* 0x020fe4000000000b */
[----:B----4-:R-:W-:Y:S01]  /*1a60*/  PRMT R17, R14, 0x7632, R17 ;  /* 0x000076320e117816 */ /* 0x010fe20000000011 */
[----:B------:R-:W-:Y:S01]  /*1a70*/  FADD R5, R22, R27 ;  /* 0x0000001b16057221 */ /* 0x000fe20000000000 */
[----:B------:R-:W-:Y:S01]  /*1a80*/  SHF.L.U32 R10, R21, 0x10, RZ ;  /* 0x00000010150a7819 */ /* 0x000fe200000006ff */
[----:B0-----:R-:W-:Y:S01]  /*1a90*/  FFMA R2, R2, R31, 9.9999999747524270788e-07 ;  /* 0x358637bd02027423 */ /* 0x001fe2000000001f */
[----:B------:R-:W-:-:S02]  /*1aa0*/  SHF.L.U32 R16, R16, 0x10, RZ ;  /* 0x0000001010107819 */ /* 0x000fc400000006ff */
[----:B------:R-:W-:Y:S02]  /*1ab0*/  SHF.L.U32 R21, R14, 0x10, RZ ;  /* 0x000000100e157819 */ /* 0x000fe400000006ff */
[----:B------:R-:W-:Y:S02]  /*1ac0*/  SHF.L.U32 R23, R23, 0x10, RZ ;  /* 0x0000001017177819 */ /* 0x000fe400000006ff */
[----:B------:R-:W-:Y:S02]  /*1ad0*/  SHF.L.U32 R11, R11, 0x10, RZ ;  /* 0x000000100b0b7819 */ /* 0x000fe400000006ff */
[----:B------:R-:W-:Y:S02]  /*1ae0*/  SHF.L.U32 R22, R17, 0x10, RZ ;  /* 0x0000001011167819 */ /* 0x000fe400000006ff */
[----:B------:R-:W-:Y:S01]  /*1af0*/  SHF.L.U32 R27, R15, 0x10, RZ ;  /* 0x000000100f1b7819 */ /* 0x000fe200000006ff */
[----:B------:R-:W-:Y:S01]  /*1b00*/  FADD R16, R16, R21 ;  /* 0x0000001510107221 */ /* 0x000fe20000000000 */
[----:B------:R-:W-:-:S02]  /*1b10*/  PRMT R17, R17, 0x7632, R17 ;  /* 0x0000763211117816 */ /* 0x000fc40000000011 */
[----:B------:R-:W-:Y:S01]  /*1b20*/  PRMT R15, R15, 0x7632, R15 ;  /* 0x000076320f0f7816 */ /* 0x000fe2000000000f */
[----:B------:R-:W-:Y:S01]  /*1b30*/  FADD R14, R23, R10 ;  /* 0x0000000a170e7221 */ /* 0x000fe20000000000 */
[----:B------:R-:W-:Y:S01]  /*1b40*/  FADD R21, R11, R22 ;  /* 0x000000160b157221 */ /* 0x000fe20000000000 */
[----:B------:R-:W-:Y:S01]  /*1b50*/  FADD R20, R20, R27 ;  /* 0x0000001b14147221 */ /* 0x000fe20000000000 */
[----:B------:R-:W0:Y:S01]  /*1b60*/  LDC.64 R10, c[0x0][0x240] ;  /* 0x00009000ff0a7b82 */ /* 0x000e220000000a00 */
[----:B------:R-:W1:Y:S01]  /*1b70*/  MUFU.RSQ R2, R2 ;  /* 0x0000000200027308 */ /* 0x000e620000001400 */
[----:B------:R-:W-:Y:S02]  /*1b80*/  SHF.L.U32 R22, R17, 0x10, RZ ;  /* 0x0000001011167819 */ /* 0x000fe400000006ff */
[----:B------:R-:W-:Y:S02]  /*1b90*/  SHF.L.U32 R27, R15, 0x10, RZ ;  /* 0x000000100f1b7819 */ /* 0x000fe400000006ff */
[----:B------:R-:W-:-:S02]  /*1ba0*/  PRMT R15, R12, 0x7632, R15 ;  /* 0x000076320c0f7816 */ /* 0x000fc4000000000f */
[C---:B------:R-:W-:Y:S02]  /*1bb0*/  PRMT R17, R13.reuse, 0x7632, R17 ;  /* 0x000076320d117816 */ /* 0x040fe40000000011 */
[----:B------:R-:W-:Y:S02]  /*1bc0*/  SHF.L.U32 R23, R12, 0x10, RZ ;  /* 0x000000100c177819 */ /* 0x000fe400000006ff */
[----:B------:R-:W-:Y:S02]  /*1bd0*/  SHF.L.U32 R13, R13, 0x10, RZ ;  /* 0x000000100d0d7819 */ /* 0x000fe400000006ff */
[----:B------:R-:W-:Y:S02]  /*1be0*/  SHF.L.U32 R15, R15, 0x10, RZ ;  /* 0x000000100f0f7819 */ /* 0x000fe400000006ff */
[----:B------:R-:W-:Y:S01]  /*1bf0*/  SHF.L.U32 R17, R17, 0x10, RZ ;  /* 0x0000001011117819 */ /* 0x000fe200000006ff */
[C---:B------:R-:W-:Y:S01]  /*1c00*/  FADD R23, -R0.reuse, R23 ;  /* 0x0000001700177221 */ /* 0x040fe20000000100 */
[C---:B------:R-:W-:Y:S01]  /*1c10*/  FADD R13, -R0.reuse, R13 ;  /* 0x0000000d000d7221 */ /* 0x040fe20000000100 */
[----:B------:R-:W-:Y:S01]  /*1c20*/  FADD R15, -R0, R15 ;  /* 0x0000000f000f7221 */ /* 0x000fe20000000100 */
[----:B------:R-:W-:Y:S01]  /*1c30*/  FADD R12, R22, R27 ;  /* 0x0000001b160c7221 */ /* 0x000fe20000000000 */
[----:B------:R-:W-:Y:S01]  /*1c40*/  FADD R17, -R0, R17 ;  /* 0x0000001100117221 */ /* 0x000fe20000000100 */
[----:B------:R-:W-:Y:S01]  /*1c50*/  FADD R22, R19, 1 ;  /* 0x3f80000013167421 */ /* 0x000fe20000000000 */
[----:B------:R-:W-:Y:S01]  /*1c60*/  FADD R19, R18, 1 ;  /* 0x3f80000012137421 */ /* 0x000fe20000000000 */
[----:B------:R-:W-:Y:S01]  /*1c70*/  FADD R5, R5, 1 ;  /* 0x3f80000005057421 */ /* 0x000fe20000000000 */
[C---:B-1----:R-:W-:Y:S01]  /*1c80*/  FMUL R23, R2.reuse, R23 ;  /* 0x0000001702177220 */ /* 0x042fe20000400000 */
[C---:B------:R-:W-:Y:S01]  /*1c90*/  FMUL R13, R2.reuse, R13 ;  /* 0x0000000d020d7220 */ /* 0x040fe20000400000 */
[----:B------:R-:W-:Y:S01]  /*1ca0*/  FMUL R18, R2, R15 ;  /* 0x0000000f02127220 */ /* 0x000fe20000400000 */
[----:B------:R-:W-:Y:S01]  /*1cb0*/  FADD R14, R14, 1 ;  /* 0x3f8000000e0e7421 */ /* 0x000fe20000000000 */
[----:B------:R-:W-:Y:S01]  /*1cc0*/  FMUL R17, R2, R17 ;  /* 0x0000001102117220 */ /* 0x000fe20000400000 */
[----:B------:R-:W-:Y:S01]  /*1cd0*/  FFMA R5, R23, R5, R16 ;  /* 0x0000000517057223 */ /* 0x000fe20000000010 */
[----:B------:R-:W-:Y:S01]  /*1ce0*/  FFMA R18, R18, R19, R21 ;  /* 0x0000001312127223 */ /* 0x000fe20000000015 */
[----:B------:R-:W-:Y:S01]  /*1cf0*/  FFMA R13, R13, R22, R20 ;  /* 0x000000160d0d7223 */ /* 0x000fe20000000014 */
[----:B------:R-:W-:Y:S01]  /*1d00*/  FFMA R12, R17, R14, R12 ;  /* 0x0000000e110c7223 */ /* 0x000fe2000000000c */
[----:B0-----:R-:W-:-:S02]  /*1d10*/  IMAD.WIDE R20, R3, 0x2, R10 ;  /* 0x0000000203147825 */ /* 0x001fc400078e020a */
[----:B------:R-:W-:Y:S02]  /*1d20*/  F2FP.BF16.F32.PACK_AB R22, R18, R5 ;  /* 0x000000051216723e */ /* 0x000fe400000010ff */
[----:B------:R-:W-:-:S05]  /*1d30*/  F2FP.BF16.F32.PACK_AB R23, R12, R13 ;  /* 0x0000000d0c17723e */ /* 0x000fca00000010ff */
[----:B------:R0:W-:Y:S04]  /*1d40*/  STG.E.64 desc[UR6][R20.64], R22 ;  /* 0x0000001614007986 */ /* 0x0001e8000c101b06 */
[----:B------:R-:W2:Y:S04]  /*1d50*/  LDG.E.EL.64 R16, desc[UR6][R8.64+0x6800] ;  /* 0x0068000608107981 */ /* 0x000ea8000c2e1b00 */
[----:B------:R-:W3:Y:S04]  /*1d60*/  LDG.E.EL.64 R18, desc[UR6][R6.64+0x6800] ;  /* 0x0068000606127981 */ /* 0x000ee8000c2e1b00 */
[----:B------:R-:W4:Y:S04]  /*1d70*/  LDG.E.EL.64 R12, desc[UR6][R6.64+0x5000] ;  /* 0x00500006060c7981 */ /* 0x000f28000c2e1b00 */
[----:B------:R-:W5:Y:S04]  /*1d80*/  LDG.E.EL.64 R14, desc[UR6][R8.64+0x5000] ;  /* 0x00500006080e7981 */ /* 0x000f68000c2e1b00 */
[----:B------:R-:W5:Y:S01]  /*1d90*/  LDG.E.EF.64 R24, desc[UR6][R24.64] ;  /* 0x0000000618187981 */ /* 0x000f62000c0e1b00 */
[----:B--2---:R-:W-:-:S02]  /*1da0*/  SHF.L.U32 R32, R17, 0x10, RZ ;  /* 0x0000001011207819 */ /* 0x004fc400000006ff */
[----:B------:R-:W-:Y:S02]  /*1db0*/  SHF.L.U32 R30, R16, 0x10, RZ ;  /* 0x00000010101e7819 */ /* 0x000fe400000006ff */
[----:B---3--:R-:W-:Y:S02]  /*1dc0*/  SHF.L.U32 R3, R18, 0x10, RZ ;  /* 0x0000001012037819 */ /* 0x008fe400000006ff */
[----:B------:R-:W-:Y:S02]  /*1dd0*/  PRMT R17, R16, 0x7632, R17 ;  /* 0x0000763210117816 */ /* 0x000fe40000000011 */
[----:B------:R-:W-:Y:S02]  /*1de0*/  PRMT R18, R18, 0x7632, R18 ;  /* 0x0000763212127816 */ /* 0x000fe40000000012 */
[----:B----4-:R-:W-:Y:S02]  /*1df0*/  SHF.L.U32 R16, R13, 0x10, RZ ;  /* 0x000000100d107819 */ /* 0x010fe400000006ff */
[----:B0-----:R-:W-:-:S02]  /*1e00*/  PRMT R21, R12, 0x7632, R21 ;  /* 0x000076320c157816 */ /* 0x001fc40000000015 */
[----:B-----5:R-:W-:Y:S02]  /*1e10*/  PRMT R13, R14, 0x7632, R13 ;  /* 0x000076320e0d7816 */ /* 0x020fe4000000000d */
[C---:B------:R-:W-:Y:S02]  /*1e20*/  SHF.L.U32 R5, R19.reuse, 0x10, RZ ;  /* 0x0000001013057819 */ /* 0x040fe400000006ff */
[----:B------:R-:W-:Y:S02]  /*1e30*/  PRMT R19, R19, 0x7632, R19 ;  /* 0x0000763213137816 */ /* 0x000fe40000000013 */
[----:B------:R-:W-:Y:S02]  /*1e40*/  SHF.L.U32 R22, R12, 0x10, RZ ;  /* 0x000000100c167819 */ /* 0x000fe400000006ff */
[----:B------:R-:W-:Y:S02]  /*1e50*/  PRMT R20, R17, 0x7632, R20 ;  /* 0x0000763211147816 */ /* 0x000fe40000000014 */
[----:B------:R-:W-:-:S02]  /*1e60*/  SHF.L.U32 R12, R18, 0x10, RZ ;  /* 0x00000010120c7819 */ /* 0x000fc400000006ff */
[----:B------:R-:W-:Y:S01]  /*1e70*/  SHF.L.U32 R18, R21, 0x10, RZ ;  /* 0x0000001015127819 */ /* 0x000fe200000006ff */
[----:B------:R-:W-:Y:S01]  /*1e80*/  IMAD.U32 R21, R13, 0x10000, RZ ;  /* 0x000100000d157824 */ /* 0x000fe200078e00ff */
[----:B------:R-:W-:Y:S02]  /*1e90*/  SHF.L.U32 R23, R14, 0x10, RZ ;  /* 0x000000100e177819 */ /* 0x000fe400000006ff */
[----:B------:R-:W-:Y:S02]  /*1ea0*/  SHF.L.U32 R14, R19, 0x10, RZ ;  /* 0x00000010130e7819 */ /* 0x000fe400000006ff */
[----:B------:R-:W-:Y:S02]  /*1eb0*/  SHF.L.U32 R17, R17, 0x10, RZ ;  /* 0x0000001011117819 */ /* 0x000fe400000006ff */
[----:B------:R-:W-:Y:S01]  /*1ec0*/  SHF.L.U32 R19, R20, 0x10, RZ ;  /* 0x0000001014137819 */ /* 0x000fe200000006ff */
[----:B------:R-:W-:Y:S01]  /*1ed0*/  FADD R18, R18, R21 ;  /* 0x0000001512127221 */ /* 0x000fe20000000000 */
[----:B------:R-:W-:-:S02]  /*1ee0*/  PRMT R20, R13, 0x7632, R20 ;  /* 0x000076320d147816 */ /* 0x000fc40000000014 */
[C---:B------:R-:W-:Y:S01]  /*1ef0*/  PRMT R21, R15.reuse, 0x7632, R21 ;  /* 0x000076320f157816 */ /* 0x040fe20000000015 */
[----:B------:R-:W-:Y:S01]  /*1f00*/  FADD R12, R12, R17 ;  /* 0x000000110c0c7221 */ /* 0x000fe20000000000 */
[----:B------:R-:W-:Y:S01]  /*1f10*/  SHF.L.U32 R27, R15, 0x10, RZ ;  /* 0x000000100f1b7819 */ /* 0x000fe200000006ff */
[----:B------:R-:W-:Y:S01]  /*1f20*/  FADD R14, R14, R19 ;  /* 0x000000130e0e7221 */ /* 0x000fe20000000000 */
[----:B------:R-:W-:Y:S01]  /*1f30*/  PRMT R13, R24, 0x7632, R13 ;  /* 0x00007632180d7816 */ /* 0x000fe2000000000d */
[----:B------:R-:W-:Y:S01]  /*1f40*/  FADD R17, R22, R23 ;  /* 0x0000001716117221 */ /* 0x000fe20000000000 */
[----:B------:R-:W-:Y:S02]  /*1f50*/  PRMT R15, R25, 0x7632, R15 ;  /* 0x00007632190f7816 */ /* 0x000fe4000000000f */
[----:B------:R-:W-:Y:S02]  /*1f60*/  SHF.L.U32 R19, R24, 0x10, RZ ;  /* 0x0000001018137819 */ /* 0x000fe400000006ff */
[----:B------:R-:W-:-:S02]  /*1f70*/  SHF.L.U32 R23, R21, 0x10, RZ ;  /* 0x0000001015177819 */ /* 0x000fc400000006ff */
[----:B------:R-:W-:Y:S02]  /*1f80*/  SHF.L.U32 R21, R13, 0x10, RZ ;  /* 0x000000100d157819 */ /* 0x000fe400000006ff */
[----:B------:R-:W-:Y:S02]  /*1f90*/  SHF.L.U32 R20, R20, 0x10, RZ ;  /* 0x0000001014147819 */ /* 0x000fe400000006ff */
[----:B------:R-:W-:Y:S02]  /*1fa0*/  SHF.L.U32 R25, R25, 0x10, RZ ;  /* 0x0000001019197819 */ /* 0x000fe400000006ff */
[----:B------:R-:W-:Y:S01]  /*1fb0*/  SHF.L.U32 R15, R15, 0x10, RZ ;  /* 0x000000100f0f7819 */ /* 0x000fe200000006ff */
[C---:B------:R-:W-:Y:S01]  /*1fc0*/  FADD R19, -R0.reuse, R19 ;  /* 0x0000001300137221 */ /* 0x040fe20000000100 */
[----:B------:R-:W-:Y:S01]  /*1fd0*/  FADD R5, R5, R32 ;  /* 0x0000002005057221 */ /* 0x000fe20000000000 */
[----:B------:R-:W-:Y:S01]  /*1fe0*/  FADD R3, R3, R30 ;  /* 0x0000001e03037221 */ /* 0x000fe20000000000 */
[----:B------:R-:W-:Y:S01]  /*1ff0*/  FADD R21, -R0, R21 ;  /* 0x0000001500157221 */ /* 0x000fe20000000100 */
[----:B------:R-:W-:Y:S01]  /*2000*/  FADD R13, R20, R23 ;  /* 0x00000017140d7221 */ /* 0x000fe20000000000 */
[C---:B------:R-:W-:Y:S01]  /*2010*/  FADD R25, -R0.reuse, R25 ;  /* 0x0000001900197221 */ /* 0x040fe20000000100 */
[----:B------:R-:W-:Y:S01]  /*2020*/  FADD R15, -R0, R15 ;  /* 0x0000000f000f7221 */ /* 0x000fe20000000100 */
[C---:B------:R-:W-:Y:S01]  /*2030*/  FMUL R20, R2.reuse, R19 ;  /* 0x0000001302147220 */ /* 0x040fe20000400000 */
[----:B------:R-:W-:Y:S01]  /*2040*/  FADD R19, R5, 1 ;  /* 0x3f80000005137421 */ /* 0x000fe20000000000 */
[----:B------:R-:W-:Y:S01]  /*2050*/  FADD R3, R3, 1 ;  /* 0x3f80000003037421 */ /* 0x000fe20000000000 */
[----:B------:R-:W-:Y:S01]  /*2060*/  FMUL R21, R2, R21 ;  /* 0x0000001502157220 */ /* 0x000fe20000400000 */
[----:B------:R-:W-:Y:S01]  /*2070*/  FADD R5, R12, 1 ;  /* 0x3f8000000c057421 */ /* 0x000fe20000000000 */
[----:B------:R-:W-:Y:S01]  /*2080*/  FADD R16, R16, R27 ;  /* 0x0000001b10107221 */ /* 0x000fe20000000000 */
[C---:B------:R-:W-:Y:S01]  /*2090*/  FMUL R25, R2.reuse, R25 ;  /* 0x0000001902197220 */ /* 0x040fe20000400000 */
[----:B------:R-:W-:Y:S01]  /*20a0*/  FMUL R12, R2, R15 ;  /* 0x0000000f020c7220 */ /* 0x000fe20000400000 */
[----:B------:R-:W-:Y:S01]  /*20b0*/  FADD R14, R14, 1 ;  /* 0x3f8000000e0e7421 */ /* 0x000fe20000000000 */
[----:B------:R-:W-:Y:S01]  /*20c0*/  FFMA R3, R20, R3, R17 ;  /* 0x0000000314037223 */ /* 0x000fe20000000011 */
[----:B------:R-:W-:Y:S01]  /*20d0*/  FFMA R18, R21, R5, R18 ;  /* 0x0000000515127223 */ /* 0x000fe20000000012 */
[----:B------:R-:W-:Y:S01]  /*20e0*/  FFMA R16, R25, R19, R16 ;  /* 0x0000001319107223 */ /* 0x000fe20000000010 */
[----:B------:R-:W-:-:S03]  /*20f0*/  FFMA R13, R12, R14, R13 ;  /* 0x0000000e0c0d7223 */ /* 0x000fc6000000000d */
[----:B------:R-:W-:Y:S01]  /*2100*/  F2FP.BF16.F32.PACK_AB R24, R18, R3 ;  /* 0x000000031218723e */ /* 0x000fe200000010ff */
[----:B------:R-:W-:Y:S01]  /*2110*/  IMAD.WIDE R18, R4, 0x2, R10 ;  /* 0x0000000204127825 */ /* 0x000fe200078e020a */
[----:B------:R-:W-:-:S05]  /*2120*/  F2FP.BF16.F32.PACK_AB R25, R13, R16 ;  /* 0x000000100d19723e */ /* 0x000fca00000010ff */
[----:B------:R0:W-:Y:S04]  /*2130*/  STG.E.64 desc[UR6][R18.64], R24 ;  /* 0x0000001812007986 */ /* 0x0001e8000c101b06 */
[----:B------:R-:W2:Y:S04]  /*2140*/  LDG.E.EF.64 R28, desc[UR6][R28.64] ;  /* 0x000000061c1c7981 */ /* 0x000ea8000c0e1b00 */
[----:B------:R-:W3:Y:S04]  /*2150*/  LDG.E.EL.64 R12, desc[UR6][R6.64+0x7000] ;  /* 0x00700006060c7981 */ /* 0x000ee8000c2e1b00 */
[----:B------:R-:W4:Y:S04]  /*2160*/  LDG.E.EL.64 R4, desc[UR6][R8.64+0x7000] ;  /* 0x0070000608047981 */ /* 0x000f28000c2e1b00 */
[----:B------:R1:W5:Y:S04]  /*2170*/  LDG.E.EL.64 R14, desc[UR6][R6.64+0x5800] ;  /* 0x00580006060e7981 */ /* 0x000368000c2e1b00 */
[----:B------:R0:W3:Y:S01]  /*2180*/  LDG.E.EL.64 R16, desc[UR6][R8.64+0x5800] ;  /* 0x0058000608107981 */ /* 0x0000e2000c2e1b00 */
[----:B------:R-:W-:Y:S01]  /*2190*/  IMAD.WIDE R10, R26, 0x2, R10 ;  /* 0x000000021a0a7825 */ /* 0x000fe200078e020a */
[----:B--2---:R-:W-:-:S02]  /*21a0*/  PRMT R3, R28, 0x7632, R3 ;  /* 0x000076321c037816 */ /* 0x004fc40000000003 */
[C---:B------:R-:W-:Y:S02]  /*21b0*/  PRMT R20, R29.reuse, 0x7632, R20 ;  /* 0x000076321d147816 */ /* 0x040fe40000000014 */
[----:B------:R-:W-:Y:S02]  /*21c0*/  SHF.L.U32 R23, R29, 0x10, RZ ;  /* 0x000000101d177819 */ /* 0x000fe400000006ff */
[----:B------:R-:W-:Y:S02]  /*21d0*/  SHF.L.U32 R21, R28, 0x10, RZ ;  /* 0x000000101c157819 */ /* 0x000fe400000006ff */
[----:B------:R-:W-:Y:S02]  /*21e0*/  SHF.L.U32 R3, R3, 0x10, RZ ;  /* 0x0000001003037819 */ /* 0x000fe400000006ff */
[----:B0-----:R-:W-:Y:S01]  /*21f0*/  SHF.L.U32 R19, R20, 0x10, RZ ;  /* 0x0000001014137819 */ /* 0x001fe200000006ff */
[C---:B------:R-:W-:Y:S01]  /*2200*/  FADD R25, -R0.reuse, R23 ;  /* 0x0000001700197221 */ /* 0x040fe20000000100 */
[C---:B------:R-:W-:Y:S01]  /*2210*/  FADD R21, -R0.reuse, R21 ;  /* 0x0000001500157221 */ /* 0x040fe20000000100 */
[--C-:B------:R-:W-:Y:S01]  /*2220*/  FADD R23, -R0, R3.reuse ;  /* 0x0000000300177221 */ /* 0x100fe20000000100 */
[----:B----4-:R-:W-:Y:S01]  /*2230*/  PRMT R3, R4, 0x7632, R3 ;  /* 0x0000763204037816 */ /* 0x010fe20000000003 */
[----:B------:R-:W-:Y:S01]  /*2240*/  FADD R27, -R0, R19 ;  /* 0x00000013001b7221 */ /* 0x000fe20000000100 */
[----:B---3--:R-:W-:-:S02]  /*2250*/  PRMT R0, R12, 0x7632, R0 ;  /* 0x000076320c007816 */ /* 0x008fc40000000000 */
[----:B-1----:R-:W-:Y:S02]  /*2260*/  SHF.L.U32 R6, R12, 0x10, RZ ;  /* 0x000000100c067819 */ /* 0x002fe400000006ff */
[----:B------:R-:W-:Y:S02]  /*2270*/  SHF.L.U32 R9, R4, 0x10, RZ ;  /* 0x0000001004097819 */ /* 0x000fe400000006ff */
[----:B------:R-:W-:Y:S02]  /*2280*/  SHF.L.U32 R8, R0, 0x10, RZ ;  /* 0x0000001000087819 */ /* 0x000fe400000006ff */
[----:B------:R-:W-:Y:S01]  /*2290*/  SHF.L.U32 R19, R3, 0x10, RZ ;  /* 0x0000001003137819 */ /* 0x000fe200000006ff */
[----:B------:R-:W-:Y:S01]  /*22a0*/  FMUL R4, R2, R21 ;  /* 0x0000001502047220 */ /* 0x000fe20000400000 */
[----:B------:R-:W-:Y:S01]  /*22b0*/  SHF.L.U32 R7, R13, 0x10, RZ ;  /* 0x000000100d077819 */ /* 0x000fe200000006ff */
[----:B------:R-:W-:Y:S01]  /*22c0*/  FADD R6, R6, R9 ;  /* 0x0000000906067221 */ /* 0x000fe20000000000 */
[----:B------:R-:W-:Y:S01]  /*22d0*/  SHF.L.U32 R12, R5, 0x10, RZ ;  /* 0x00000010050c7819 */ /* 0x000fe200000006ff */
[----:B------:R-:W-:Y:S01]  /*22e0*/  FADD R8, R8, R19 ;  /* 0x0000001308087221 */ /* 0x000fe20000000000 */
[----:B------:R-:W-:-:S02]  /*22f0*/  PRMT R13, R13, 0x7632, R13 ;  /* 0x000076320d0d7816 */ /* 0x000fc4000000000d */
[C---:B-----5:R-:W-:Y:S02]  /*2300*/  PRMT R9, R14.reuse, 0x7632, R9 ;  /* 0x000076320e097816 */ /* 0x060fe40000000009 */
[----:B------:R-:W-:Y:S02]  /*2310*/  SHF.L.U32 R18, R14, 0x10, RZ ;  /* 0x000000100e127819 */ /* 0x000fe400000006ff */
[----:B------:R-:W-:Y:S02]  /*2320*/  PRMT R5, R5, 0x7632, R5 ;  /* 0x0000763205057816 */ /* 0x000fe40000000005 */
[C---:B------:R-:W-:Y:S02]  /*2330*/  PRMT R19, R16.reuse, 0x7632, R19 ;  /* 0x0000763210137816 */ /* 0x040fe40000000013 */
[----:B------:R-:W-:Y:S02]  /*2340*/  SHF.L.U32 R21, R16, 0x10, RZ ;  /* 0x0000001010157819 */ /* 0x000fe400000006ff */
[----:B------:R-:W-:-:S02]  /*2350*/  PRMT R14, R15, 0x7632, R14 ;  /* 0x000076320f0e7816 */ /* 0x000fc4000000000e */
[----:B------:R-:W-:Y:S01]  /*2360*/  PRMT R16, R17, 0x7632, R16 ;  /* 0x0000763211107816 */ /* 0x000fe20000000010 */
[----:B------:R-:W-:Y:S01]  /*2370*/  FADD R7, R7, R12 ;  /* 0x0000000c07077221 */ /* 0x000fe20000000000 */
[----:B------:R-:W-:Y:S02]  /*2380*/  SHF.L.U32 R15, R15, 0x10, RZ ;  /* 0x000000100f0f7819 */ /* 0x000fe400000006ff */
[----:B------:R-:W-:Y:S02]  /*2390*/  SHF.L.U32 R22, R17, 0x10, RZ ;  /* 0x0000001011167819 */ /* 0x000fe400000006ff */
[----:B------:R-:W-:Y:S02]  /*23a0*/  SHF.L.U32 R13, R13, 0x10, RZ ;  /* 0x000000100d0d7819 */ /* 0x000fe400000006ff */
[----:B------:R-:W-:Y:S02]  /*23b0*/  SHF.L.U32 R12, R5, 0x10, RZ ;  /* 0x00000010050c7819 */ /* 0x000fe400000006ff */
[----:B------:R-:W-:-:S02]  /*23c0*/  SHF.L.U32 R14, R14, 0x10, RZ ;  /* 0x000000100e0e7819 */ /* 0x000fc400000006ff */
[----:B------:R-:W-:Y:S02]  /*23d0*/  SHF.L.U32 R5, R16, 0x10, RZ ;  /* 0x0000001010057819 */ /* 0x000fe400000006ff */
[----:B------:R-:W-:Y:S02]  /*23e0*/  SHF.L.U32 R9, R9, 0x10, RZ ;  /* 0x0000001009097819 */ /* 0x000fe400000006ff */
[----:B------:R-:W-:Y:S01]  /*23f0*/  SHF.L.U32 R20, R19, 0x10, RZ ;  /* 0x0000001013147819 */ /* 0x000fe200000006ff */
[----:B------:R-:W-:Y:S01]  /*2400*/  FADD R12, R13, R12 ;  /* 0x0000000c0d0c7221 */ /* 0x000fe20000000000 */
[----:B------:R-:W-:Y:S01]  /*2410*/  FADD R22, R15, R22 ;  /* 0x000000160f167221 */ /* 0x000fe20000000000 */
[----:B------:R-:W-:Y:S01]  /*2420*/  FADD R15, R14, R5 ;  /* 0x000000050e0f7221 */ /* 0x000fe20000000000 */
[----:B------:R-:W-:Y:S01]  /*2430*/  FADD R5, R6, 1 ;  /* 0x3f80000006057421 */ /* 0x000fe20000000000 */
[C---:B------:R-:W-:Y:S01]  /*2440*/  FMUL R3, R2.reuse, R25 ;  /* 0x0000001902037220 */ /* 0x040fe20000400000 */
[C---:B------:R-:W-:Y:S01]  /*2450*/  FMUL R0, R2.reuse, R23 ;  /* 0x0000001702007220 */ /* 0x040fe20000400000 */
[----:B------:R-:W-:Y:S01]  /*2460*/  FADD R13, R9, R20 ;  /* 0x00000014090d7221 */ /* 0x000fe20000000000 */
[----:B------:R-:W-:Y:S01]  /*2470*/  FADD R6, R7, 1 ;  /* 0x3f80000007067421 */ /* 0x000fe20000000000 */
[----:B------:R-:W-:Y:S01]  /*2480*/  FMUL R2, R2, R27 ;  /* 0x0000001b02027220 */ /* 0x000fe20000400000 */
[----:B------:R-:W-:Y:S01]  /*2490*/  FADD R21, R18, R21 ;  /* 0x0000001512157221 */ /* 0x000fe20000000000 */
[----:B------:R-:W-:Y:S01]  /*24a0*/  FADD R7, R8, 1 ;  /* 0x3f80000008077421 */ /* 0x000fe20000000000 */
[----:B------:R-:W-:Y:S01]  /*24b0*/  FADD R9, R12, 1 ;  /* 0x3f8000000c097421 */ /* 0x000fe20000000000 */
[----:B------:R-:W-:Y:S01]  /*24c0*/  FFMA R3, R3, R6, R22 ;  /* 0x0000000603037223 */ /* 0x000fe20000000016 */
[----:B------:R-:W-:Y:S01]  /*24d0*/  FFMA R4, R4, R5, R21 ;  /* 0x0000000504047223 */ /* 0x000fe20000000015 */
[----:B------:R-:W-:Y:S01]  /*24e0*/  FFMA R7, R0, R7, R13 ;  /* 0x0000000700077223 */ /* 0x000fe2000000000d */
[----:B------:R-:W-:-:S04]  /*24f0*/  FFMA R2, R2, R9, R15 ;  /* 0x0000000902027223 */ /* 0x000fc8000000000f */
[----:B------:R-:W-:Y:S02]  /*2500*/  F2FP.BF16.F32.PACK_AB R4, R7, R4 ;  /* 0x000000040704723e */ /* 0x000fe400000010ff */
[----:B------:R-:W-:-:S05]  /*2510*/  F2FP.BF16.F32.PACK_AB R5, R2, R3 ;  /* 0x000000030205723e */ /* 0x000fca00000010ff */
[----:B------:R-:W-:Y:S01]  /*2520*/  STG.E.64 desc[UR6][R10.64], R4 ;  /* 0x000000040a007986 */ /* 0x000fe2000c101b06 */
[----:B------:R-:W-:Y:S05]  /*2530*/  EXIT ;  /* 0x000000000000794d */ /* 0x000fea0003800000 */
.L_x_0:
[----:B------:R-:W-:-:S00]  /*2540*/  BRA `(.L_x_0) ;  /* 0xfffffffc00fc7947 */ /* 0x000fc0000383ffff */
[----:B------:R-:W-:-:S00]  /*2550*/  NOP ;  /* 0x0000000000007918 */ /* 0x000fc00000000000 */
        /* <DEDUP_REMOVED lines=10> */
.L_x_1:


//--------------------- .nv.global.init           --------------------------
	.section	.nv.global.init,"aw",@progbits
.nv.global.init:
	.type		_$_str,@object
	.size		_$_str,(.L_0 - _$_str)
_$_str:
        /*0000*/ 	.byte	0x5f, 0x5f, 0x43, 0x55, 0x44, 0x41, 0x5f, 0x46, 0x54, 0x5a, 0x00
.L_0:


//--------------------- .nv.shared.triton_        --------------------------
	.section	.nv.shared.triton_,"aw",@nobits
	.sectionflags	@""
	.align	16
	.zero		1024


//--------------------- .nv.constant0.triton_     --------------------------
	.section	.nv.constant0.triton_,"a",@progbits
	.sectionflags	@""
	.align	4
.nv.constant0.triton_:
	.zero		592
